def attn_fwd(
    Q,
    K,
    V,
    Out,
    Lse,
    sm_scale,
    stride_qz,
    stride_qh,
    stride_qm,
    stride_qk,
    stride_kz,
    stride_kh,
    stride_kn,
    stride_kk,
    stride_vz,
    stride_vh,
    stride_vn,
    stride_vk,
    stride_oz,
    stride_oh,
    stride_om,
    stride_ok,
    seqlen_q,
    seqlen_k,
    BLOCK_M: tl.constexpr,
    BLOCK_N: tl.constexpr,
    HEAD_DIM: tl.constexpr,
    CAUSAL: tl.constexpr,
):
    start_m = tl.program_id(0)
    off_hz = tl.program_id(1)
    q_off = off_hz * stride_qh
    k_off = off_hz * stride_kh
    v_off = off_hz * stride_vh
    offs_m = start_m * BLOCK_M + tl.arange(0, BLOCK_M)
    offs_d = tl.arange(0, HEAD_DIM)
    offs_n = tl.arange(0, BLOCK_N)
    q_ptrs = Q + q_off + offs_m[:, None] * stride_qm + offs_d[None, :] * stride_qk
    k_ptrs = K + k_off + offs_d[:, None] * stride_kk + offs_n[None, :] * stride_kn
    v_ptrs = V + v_off + offs_n[:, None] * stride_vn + offs_d[None, :] * stride_vk
    m_i = tl.full([BLOCK_M], float("-inf"), dtype=tl.float32)
    l_i = tl.zeros([BLOCK_M], dtype=tl.float32) + 1.0
    acc = tl.zeros([BLOCK_M, HEAD_DIM], dtype=tl.float32)
    q = tl.load(q_ptrs)
    acc, l_i, m_i = _attn_fwd_inner(
        acc,
        l_i,
        m_i,
        q,
        k_ptrs,
        v_ptrs,
        sm_scale,
        stride_kn,
        stride_vn,
        start_m,
        seqlen_k,
        BLOCK_M,
        BLOCK_N,
        HEAD_DIM,
        CAUSAL,
    )
    acc = acc / l_i[:, None]
    lse = m_i + tl.math.log2(l_i) / 1.4426950408889634
    o_ptrs = (
        Out
        + off_hz * stride_oh
        + offs_m[:, None] * stride_om
        + offs_d[None, :] * stride_ok
    )
    tl.store(o_ptrs, acc.to(Out.dtype.element_ty))
    tl.store(Lse + off_hz * seqlen_q + offs_m, lse)

# config = {"BLOCK_M": 128, "BLOCK_N": 32, "HEAD_DIM": 256, "arch": "sm_100", "causal": false, "dtype": "fp16", "num_stages": 3, "num_warps": 8}
# arch = sm_100


// ===== COMPILED SASS (sm_100a) =====

	.target	sm_100a

	.elftype	@"ET_EXEC"


//--------------------- .note.nv.tkinfo           --------------------------
	.section	.note.nv.tkinfo,"",@"SHT_NOTE"
	.sectionflags	@"SHF_NOTE_NV_TKINFO"
	.tkinfo
        /*0018*/ 	.word	0x00000081
        /*0030*/ 	.string	""
        /*0030*/ 	.string	"ptxas-blackwell"
        /*0030*/ 	.string	"Cuda compilation tools, release 12.9, V12.9.86"
        /*0030*/ 	.string	"Build cuda_12.9.r12.9/compiler.36037853_0"
        /*0030*/ 	.string	"-v  -suppress-debug-info  -lineinfo  -arch sm_100a "



//--------------------- .note.nv.cuver            --------------------------
	.section	.note.nv.cuver,"",@"SHT_NOTE"
	.sectionflags	@"SHF_NOTE_NV_CUVER"
        /*0018*/ 	.short	0x0001
        /*001a*/ 	.short	0x0064
        /*001c*/ 	.short	0x0001
        /*001e*/ 	.short	0x0000
        /*0020*/ 	.short	0x0001
        /*0022*/ 	.short	0x0000


//--------------------- .nv.info                  --------------------------
	.section	.nv.info,"",@"SHT_CUDA_INFO"
	.align	4


	//----- nvinfo : EIATTR_REGCOUNT
	.align		4
        /*0000*/ 	.byte	0x04, 0x2f
        /*0002*/ 	.short	(.L_5 - .L_4)
	.align		4
.L_4:
        /*0004*/ 	.word	index@(attn_fwd)
        /*0008*/ 	.word	0x000000ff


	//----- nvinfo : EIATTR_FRAME_SIZE
	.align		4
.L_5:
        /*000c*/ 	.byte	0x04, 0x11
        /*000e*/ 	.short	(.L_7 - .L_6)
	.align		4
.L_6:
        /*0010*/ 	.word	index@($__internal_2_$__cuda_sm10x_tcgen05_guardrail_trap_unallocated_columns_being_dealloced)
        /*0014*/ 	.word	0x00000068


	//----- nvinfo : EIATTR_FRAME_SIZE
	.align		4
.L_7:
        /*0018*/ 	.byte	0x04, 0x11
        /*001a*/ 	.short	(.L_9 - .L_8)
	.align		4
.L_8:
        /*001c*/ 	.word	index@($__internal_1_$__cuda_sm10x_tcgen05_guardrail_trap_phase_invalid_during_alloc)
        /*0020*/ 	.word	0x00000068


	//----- nvinfo : EIATTR_FRAME_SIZE
	.align		4
.L_9:
        /*0024*/ 	.byte	0x04, 0x11
        /*0026*/ 	.short	(.L_11 - .L_10)
	.align		4
.L_10:
        /*0028*/ 	.word	index@($__internal_0_$__cuda_sm10x_tcgen05_guardrail_trap_col_being_dealloced_not_returned_by_alloc)
        /*002c*/ 	.word	0x00000068


	//----- nvinfo : EIATTR_FRAME_SIZE
	.align		4
.L_11:
        /*0030*/ 	.byte	0x04, 0x11
        /*0032*/ 	.short	(.L_13 - .L_12)
	.align		4
.L_12:
        /*0034*/ 	.word	index@(attn_fwd)
        /*0038*/ 	.word	0x00000068


	//----- nvinfo : EIATTR_MIN_STACK_SIZE
	.align		4
.L_13:
        /*003c*/ 	.byte	0x04, 0x12
        /*003e*/ 	.short	(.L_15 - .L_14)
	.align		4
.L_14:
        /*0040*/ 	.word	index@(attn_fwd)
        /*0044*/ 	.word	0x00000068
.L_15:


//--------------------- .nv.info.attn_fwd         --------------------------
	.section	.nv.info.attn_fwd,"",@"SHT_CUDA_INFO"
	.sectionflags	@""
	.align	4


	//----- nvinfo : EIATTR_CUDA_API_VERSION
	.align		4
        /*0000*/ 	.byte	0x04, 0x37
        /*0002*/ 	.short	(.L_17 - .L_16)
.L_16:
        /*0004*/ 	.word	0x00000081


	//----- nvinfo : EIATTR_KPARAM_INFO
	.align		4
.L_17:
        /*0008*/ 	.byte	0x04, 0x17
        /*000a*/ 	.short	(.L_19 - .L_18)
.L_18:
        /*000c*/ 	.word	0x00000000
        /*0010*/ 	.short	0x0019
        /*0012*/ 	.short	0x0080
        /*0014*/ 	.byte	0x00, 0xf4, 0x21, 0x00


	//----- nvinfo : EIATTR_KPARAM_INFO
	.align		4
.L_19:
        /*0018*/ 	.byte	0x04, 0x17
        /*001a*/ 	.short	(.L_21 - .L_20)
.L_20:
        /*001c*/ 	.word	0x00000000
        /*0020*/ 	.short	0x0018
        /*0022*/ 	.short	0x0078
        /*0024*/ 	.byte	0x00, 0xf4, 0x21, 0x00


	//----- nvinfo : EIATTR_KPARAM_INFO
	.align		4
.L_21:
        /*0028*/ 	.byte	0x04, 0x17
        /*002a*/ 	.short	(.L_23 - .L_22)
.L_22:
        /*002c*/ 	.word	0x00000000
        /*0030*/ 	.short	0x0017
        /*0032*/ 	.short	0x0070
        /*0034*/ 	.byte	0x00, 0xf0, 0x11, 0x00


	//----- nvinfo : EIATTR_KPARAM_INFO
	.align		4
.L_23:
        /*0038*/ 	.byte	0x04, 0x17
        /*003a*/ 	.short	(.L_25 - .L_24)
.L_24:
        /*003c*/ 	.word	0x00000000
        /*0040*/ 	.short	0x0016
        /*0042*/ 	.short	0x006c
        /*0044*/ 	.byte	0x00, 0xf0, 0x11, 0x00


	//----- nvinfo : EIATTR_KPARAM_INFO
	.align		4
.L_25:
        /*0048*/ 	.byte	0x04, 0x17
        /*004a*/ 	.short	(.L_27 - .L_26)
.L_26:
        /*004c*/ 	.word	0x00000000
        /*0050*/ 	.short	0x0015
        /*0052*/ 	.short	0x0068
        /*0054*/ 	.byte	0x00, 0xf0, 0x11, 0x00


	//----- nvinfo : EIATTR_KPARAM_INFO
	.align		4
.L_27:
        /*0058*/ 	.byte	0x04, 0x17
        /*005a*/ 	.short	(.L_29 - .L_28)
.L_28:
        /*005c*/ 	.word	0x00000000
        /*0060*/ 	.short	0x0014
        /*0062*/ 	.short	0x0064
        /*0064*/ 	.byte	0x00, 0xf0, 0x11, 0x00


	//----- nvinfo : EIATTR_KPARAM_INFO
	.align		4
.L_29:
        /*0068*/ 	.byte	0x04, 0x17
        /*006a*/ 	.short	(.L_31 - .L_30)
.L_30:
        /*006c*/ 	.word	0x00000000
        /*0070*/ 	.short	0x0013
        /*0072*/ 	.short	0x0060
        /*0074*/ 	.byte	0x00, 0xf0, 0x11, 0x00


	//----- nvinfo : EIATTR_KPARAM_INFO
	.align		4
.L_31:
        /*0078*/ 	.byte	0x04, 0x17
        /*007a*/ 	.short	(.L_33 - .L_32)
.L_32:
        /*007c*/ 	.word	0x00000000
        /*0080*/ 	.short	0x0012
        /*0082*/ 	.short	0x005c
        /*0084*/ 	.byte	0x00, 0xf0, 0x11, 0x00


	//----- nvinfo : EIATTR_KPARAM_INFO
	.align		4
.L_33:
        /*0088*/ 	.byte	0x04, 0x17
        /*008a*/ 	.short	(.L_35 - .L_34)
.L_34:
        /*008c*/ 	.word	0x00000000
        /*0090*/ 	.short	0x0011
        /*0092*/ 	.short	0x0058
        /*0094*/ 	.byte	0x00, 0xf0, 0x11, 0x00


	//----- nvinfo : EIATTR_KPARAM_INFO
	.align		4
.L_35:
        /*0098*/ 	.byte	0x04, 0x17
        /*009a*/ 	.short	(.L_37 - .L_36)
.L_36:
        /*009c*/ 	.word	0x00000000
        /*00a0*/ 	.short	0x0010
        /*00a2*/ 	.short	0x0054
        /*00a4*/ 	.byte	0x00, 0xf0, 0x11, 0x00


	//----- nvinfo : EIATTR_KPARAM_INFO
	.align		4
.L_37:
        /*00a8*/ 	.byte	0x04, 0x17
        /*00aa*/ 	.short	(.L_39 - .L_38)
.L_38:
        /*00ac*/ 	.word	0x00000000
        /*00b0*/ 	.short	0x000f
        /*00b2*/ 	.short	0x0050
        /*00b4*/ 	.byte	0x00, 0xf0, 0x11, 0x00


	//----- nvinfo : EIATTR_KPARAM_INFO
	.align		4
.L_39:
        /*00b8*/ 	.byte	0x04, 0x17
        /*00ba*/ 	.short	(.L_41 - .L_40)
.L_40:
        /*00bc*/ 	.word	0x00000000
        /*00c0*/ 	.short	0x000e
        /*00c2*/ 	.short	0x004c
        /*00c4*/ 	.byte	0x00, 0xf0, 0x11, 0x00


	//----- nvinfo : EIATTR_KPARAM_INFO
	.align		4
.L_41:
        /*00c8*/ 	.byte	0x04, 0x17
        /*00ca*/ 	.short	(.L_43 - .L_42)
.L_42:
        /*00cc*/ 	.word	0x00000000
        /*00d0*/ 	.short	0x000d
        /*00d2*/ 	.short	0x0048
        /*00d4*/ 	.byte	0x00, 0xf0, 0x11, 0x00


	//----- nvinfo : EIATTR_KPARAM_INFO
	.align		4
.L_43:
        /*00d8*/ 	.byte	0x04, 0x17
        /*00da*/ 	.short	(.L_45 - .L_44)
.L_44:
        /*00dc*/ 	.word	0x00000000
        /*00e0*/ 	.short	0x000c
        /*00e2*/ 	.short	0x0044
        /*00e4*/ 	.byte	0x00, 0xf0, 0x11, 0x00


	//----- nvinfo : EIATTR_KPARAM_INFO
	.align		4
.L_45:
        /*00e8*/ 	.byte	0x04, 0x17
        /*00ea*/ 	.short	(.L_47 - .L_46)
.L_46:
        /*00ec*/ 	.word	0x00000000
        /*00f0*/ 	.short	0x000b
        /*00f2*/ 	.short	0x0040
        /*00f4*/ 	.byte	0x00, 0xf0, 0x11, 0x00


	//----- nvinfo : EIATTR_KPARAM_INFO
	.align		4
.L_47:
        /*00f8*/ 	.byte	0x04, 0x17
        /*00fa*/ 	.short	(.L_49 - .L_48)
.L_48:
        /*00fc*/ 	.word	0x00000000
        /*0100*/ 	.short	0x000a
        /*0102*/ 	.short	0x003c
        /*0104*/ 	.byte	0x00, 0xf0, 0x11, 0x00


	//----- nvinfo : EIATTR_KPARAM_INFO
	.align		4
.L_49:
        /*0108*/ 	.byte	0x04, 0x17
        /*010a*/ 	.short	(.L_51 - .L_50)
.L_50:
        /*010c*/ 	.word	0x00000000
        /*0110*/ 	.short	0x0009
        /*0112*/ 	.short	0x0038
        /*0114*/ 	.byte	0x00, 0xf0, 0x11, 0x00


	//----- nvinfo : EIATTR_KPARAM_INFO
	.align		4
.L_51:
        /*0118*/ 	.byte	0x04, 0x17
        /*011a*/ 	.short	(.L_53 - .L_52)
.L_52:
        /*011c*/ 	.word	0x00000000
        /*0120*/ 	.short	0x0008
        /*0122*/ 	.short	0x0034
        /*0124*/ 	.byte	0x00, 0xf0, 0x11, 0x00


	//----- nvinfo : EIATTR_KPARAM_INFO
	.align		4
.L_53:
        /*0128*/ 	.byte	0x04, 0x17
        /*012a*/ 	.short	(.L_55 - .L_54)
.L_54:
        /*012c*/ 	.word	0x00000000
        /*0130*/ 	.short	0x0007
        /*0132*/ 	.short	0x0030
        /*0134*/ 	.byte	0x00, 0xf0, 0x11, 0x00


	//----- nvinfo : EIATTR_KPARAM_INFO
	.align		4
.L_55:
        /*0138*/ 	.byte	0x04, 0x17
        /*013a*/ 	.short	(.L_57 - .L_56)
.L_56:
        /*013c*/ 	.word	0x00000000
        /*0140*/ 	.short	0x0006
        /*0142*/ 	.short	0x002c
        /*0144*/ 	.byte	0x00, 0xf0, 0x11, 0x00


	//----- nvinfo : EIATTR_KPARAM_INFO
	.align		4
.L_57:
        /*0148*/ 	.byte	0x04, 0x17
        /*014a*/ 	.short	(.L_59 - .L_58)
.L_58:
        /*014c*/ 	.word	0x00000000
        /*0150*/ 	.short	0x0005
        /*0152*/ 	.short	0x0028
        /*0154*/ 	.byte	0x00, 0xf0, 0x11, 0x00


	//----- nvinfo : EIATTR_KPARAM_INFO
	.align		4
.L_59:
        /*0158*/ 	.byte	0x04, 0x17
        /*015a*/ 	.short	(.L_61 - .L_60)
.L_60:
        /*015c*/ 	.word	0x00000000
        /*0160*/ 	.short	0x0004
        /*0162*/ 	.short	0x0020
        /*0164*/ 	.byte	0x00, 0xf4, 0x21, 0x00


	//----- nvinfo : EIATTR_KPARAM_INFO
	.align		4
.L_61:
        /*0168*/ 	.byte	0x04, 0x17
        /*016a*/ 	.short	(.L_63 - .L_62)
.L_62:
        /*016c*/ 	.word	0x00000000
        /*0170*/ 	.short	0x0003
        /*0172*/ 	.short	0x0018
        /*0174*/ 	.byte	0x00, 0xf4, 0x21, 0x00


	//----- nvinfo : EIATTR_KPARAM_INFO
	.align		4
.L_63:
        /*0178*/ 	.byte	0x04, 0x17
        /*017a*/ 	.short	(.L_65 - .L_64)
.L_64:
        /*017c*/ 	.word	0x00000000
        /*0180*/ 	.short	0x0002
        /*0182*/ 	.short	0x0010
        /*0184*/ 	.byte	0x00, 0xf4, 0x21, 0x00


	//----- nvinfo : EIATTR_KPARAM_INFO
	.align		4
.L_65:
        /*0188*/ 	.byte	0x04, 0x17
        /*018a*/ 	.short	(.L_67 - .L_66)
.L_66:
        /*018c*/ 	.word	0x00000000
        /*0190*/ 	.short	0x0001
        /*0192*/ 	.short	0x0008
        /*0194*/ 	.byte	0x00, 0xf4, 0x21, 0x00


	//----- nvinfo : EIATTR_KPARAM_INFO
	.align		4
.L_67:
        /*0198*/ 	.byte	0x04, 0x17
        /*019a*/ 	.short	(.L_69 - .L_68)
.L_68:
        /*019c*/ 	.word	0x00000000
        /*01a0*/ 	.short	0x0000
        /*01a2*/ 	.short	0x0000
        /*01a4*/ 	.byte	0x00, 0xf4, 0x21, 0x00


	//----- nvinfo : EIATTR_AT_ENTRY_FRAGMENTS
	.align		4
.L_69:
        /*01a8*/ 	.byte	0x04, 0x4f
        /*01aa*/ 	.short	(.L_71 - .L_70)


	//   ....[0]....
.L_70:
        /*01ac*/ 	.word	0x00000004


	//----- nvinfo : EIATTR_RESERVED_SMEM_USED
	.align		4
.L_71:
        /*01b0*/ 	.byte	0x01, 0x41
	.zero		2


	//----- nvinfo : EIATTR_SPARSE_MMA_MASK
	.align		4
        /*01b4*/ 	.byte	0x03, 0x50
        /*01b6*/ 	.short	0x0000


	//----- nvinfo : EIATTR_TCGEN05_1CTA_USED
	.align		4
        /*01b8*/ 	.byte	0x01, 0x51
	.zero		2


	//----- nvinfo : EIATTR_MAXREG_COUNT
	.align		4
        /*01bc*/ 	.byte	0x03, 0x1b
        /*01be*/ 	.short	0x00ff


	//----- nvinfo : EIATTR_NUM_BARRIERS
	.align		4
        /*01c0*/ 	.byte	0x02, 0x4c
        /*01c2*/ 	.byte	0x01
	.zero		1


	//----- nvinfo : EIATTR_ANNOTATIONS
	.align		4
        /*01c4*/ 	.byte	0x04, 0x55
        /*01c6*/ 	.short	(.L_73 - .L_72)


	//   ....[0]....
.L_72:
        /*01c8*/ 	.word	0x00000001
        /*01cc*/ 	.byte	0x20, 0x3e, 0x00, 0x00, 0x01, 0x00, 0x00, 0x00, 0x50, 0x3e, 0x00, 0x00, 0x01, 0x00, 0x00, 0x00
        /* <DEDUP_REMOVED lines=16> */
        /*02dc*/ 	.byte	0xb0, 0x95, 0x00, 0x00, 0x01, 0x00, 0x00, 0x00, 0xd0, 0x95, 0x00, 0x00


	//----- nvinfo : EIATTR_INT_WARP_WIDE_INSTR_OFFSETS
	.align		4
.L_73:
        /*02e8*/ 	.byte	0x04, 0x31
        /*02ea*/ 	.short	(.L_75 - .L_74)


	//   ....[0]....
.L_74:
        /*02ec*/ 	.word	0x00002780


	//   ....[1]....
        /*02f0*/ 	.word	0x000027b0


	//   ....[2]....
        /*02f4*/ 	.word	0x00003e40


	//   ....[3]....
        /*02f8*/ 	.word	0x00003f50


	//   ....[4]....
        /*02fc*/ 	.word	0x00007720


	//   ....[5]....
        /*0300*/ 	.word	0x0000e020


	//   ....[6]....
        /*0304*/ 	.word	0x0000e070


	//----- nvinfo : EIATTR_COOP_GROUP_MASK_REGIDS
	.align		4
.L_75:
        /*0308*/ 	.byte	0x04, 0x29
        /*030a*/ 	.short	(.L_77 - .L_76)


	//   ....[0]....
.L_76:
        /*030c*/ 	.word	0xffffffff


	//   ....[1]....
        /*0310*/ 	.word	0xffffffff


	//   ....[2]....
        /*0314*/ 	.word	0xffffffff


	//   ....[3]....
        /*0318*/ 	.word	0xffffffff


	//   ....[4]....
        /*031c*/ 	.word	0xffffffff


	//   ....[5]....
        /*0320*/ 	.word	0xffffffff


	//   ....[6]....
        /*0324*/ 	.word	0xffffffff


	//   ....[7]....
        /*0328*/ 	.word	0xffffffff


	//----- nvinfo : EIATTR_COOP_GROUP_INSTR_OFFSETS
	.align		4
.L_77:
        /*032c*/ 	.byte	0x04, 0x28
        /*032e*/ 	.short	(.L_79 - .L_78)


	//   ....[0]....
.L_78:
        /*0330*/ 	.word	0x00000060


	//   ....[1]....
        /*0334*/ 	.word	0x00000320


	//   ....[2]....
        /*0338*/ 	.word	0x000052b0


	//   ....[3]....
        /*033c*/ 	.word	0x00005d70


	//   ....[4]....
        /*0340*/ 	.word	0x00007ea0


	//   ....[5]....
        /*0344*/ 	.word	0x00008340


	//   ....[6]....
        /*0348*/ 	.word	0x0000deb0


	//   ....[7]....
        /*034c*/ 	.word	0x0000e120


	//----- nvinfo : EIATTR_VRC_CTA_INIT_COUNT
	.align		4
.L_79:
        /*0350*/ 	.byte	0x02, 0x4a
        /*0352*/ 	.byte	0x80
	.zero		1


	//----- nvinfo : EIATTR_MBARRIER_INSTR_OFFSETS
	.align		4
        /*0354*/ 	.byte	0x04, 0x39
        /*0356*/ 	.short	(.L_81 - .L_80)


	//   ....[0]....
.L_80:
        /*0358*/ 	.word	0x00003560
        /*035c*/ 	.word	0x000000ff
        /*0360*/ 	.word	0x00000000
        /*0364*/ 	.short	0x0100
        /*0366*/ 	.byte	0x04
	.zero		1


	//   ....[1]....
        /*0368*/ 	.word	0x00003e90
        /*036c*/ 	.word	0x000000ff
        /*0370*/ 	.word	0x0001c008
        /*0374*/ 	.short	0x0100
        /*0376*/ 	.byte	0x06
	.zero		1


	//   ....[2]....
        /*0378*/ 	.word	0x00004220
        /*037c*/ 	.word	0x000000ff
        /*0380*/ 	.word	0x00014000
        /*0384*/ 	.short	0x0100
        /*0386*/ 	.byte	0x06
	.zero		1


	//   ....[3]....
        /*0388*/ 	.word	0x00004830
        /*038c*/ 	.word	0x000000ff
        /*0390*/ 	.word	0x00014000
        /*0394*/ 	.short	0x010a
        /*0396*/ 	.byte	0x06
	.zero		1


	//   ....[4]....
        /*0398*/ 	.word	0x00004bc0
        /*039c*/ 	.word	0x000000ff
        /*03a0*/ 	.word	0x00014000
        /*03a4*/ 	.short	0x0108
        /*03a6*/ 	.byte	0x06
	.zero		1


	//   ....[5]....
        /*03a8*/ 	.word	0x00007950
        /*03ac*/ 	.word	0x000000ff
        /*03b0*/ 	.word	0x0001c010
        /*03b4*/ 	.short	0x0100
        /*03b6*/ 	.byte	0x06
	.zero		1


	//   ....[6]....
        /*03b8*/ 	.word	0x00007c40
        /*03bc*/ 	.word	0x000000ff
        /*03c0*/ 	.word	0x0001c010
        /*03c4*/ 	.short	0x010a
        /*03c6*/ 	.byte	0x06
	.zero		1


	//   ....[7]....
        /*03c8*/ 	.word	0x00007cc0
        /*03cc*/ 	.word	0x000000ff
        /*03d0*/ 	.word	0x0001c010
        /*03d4*/ 	.short	0x0108
        /*03d6*/ 	.byte	0x06
	.zero		1


	//   ....[8]....
        /*03d8*/ 	.word	0x00008240
        /*03dc*/ 	.word	0x000000ff
        /*03e0*/ 	.word	0x00000000
        /*03e4*/ 	.short	0x010a
        /*03e6*/ 	.byte	0x04
	.zero		1


	//   ....[9]....
        /*03e8*/ 	.word	0x00009590
        /*03ec*/ 	.word	0x000000ff
        /*03f0*/ 	.word	0x00000000
        /*03f4*/ 	.short	0x010a
        /*03f6*/ 	.byte	0x04
	.zero		1


	//   ....[10]....
        /*03f8*/ 	.word	0x00009630
        /*03fc*/ 	.word	0x000000ff
        /*0400*/ 	.word	0x0001c000
        /*0404*/ 	.short	0x0108
        /*0406*/ 	.byte	0x06
	.zero		1


	//   ....[11]....
        /*0408*/ 	.word	0x000096a0
        /*040c*/ 	.word	0x000000ff
        /*0410*/ 	.word	0x0001c008
        /*0414*/ 	.short	0x0108
        /*0416*/ 	.byte	0x06
	.zero		1


	//   ....[12]....
        /*0418*/ 	.word	0x0000e140
        /*041c*/ 	.word	0x000000ff
        /*0420*/ 	.word	0x00014000
        /*0424*/ 	.short	0x010a
        /*0426*/ 	.byte	0x06
	.zero		1


	//   ....[13]....
        /*0428*/ 	.word	0x0000e170
        /*042c*/ 	.word	0x000000ff
        /*0430*/ 	.word	0x0001c010
        /*0434*/ 	.short	0x010a
        /*0436*/ 	.byte	0x06
	.zero		1


	//   ....[14]....
        /*0438*/ 	.word	0x0000e1a0
        /*043c*/ 	.word	0x000000ff
        /*0440*/ 	.word	0x00000000
        /*0444*/ 	.short	0x010a
        /*0446*/ 	.byte	0x04
	.zero		1


	//   ....[15]....
        /*0448*/ 	.word	0x0000e1d0
        /*044c*/ 	.word	0x000000ff
        /*0450*/ 	.word	0x00000000
        /*0454*/ 	.short	0x010a
        /*0456*/ 	.byte	0x04
	.zero		1


	//----- nvinfo : EIATTR_NUM_MBARRIERS
	.align		4
.L_81:
        /*0458*/ 	.byte	0x03, 0x38
        /*045a*/ 	.short	0xffff


	//----- nvinfo : EIATTR_EXIT_INSTR_OFFSETS
	.align		4
        /*045c*/ 	.byte	0x04, 0x1c
        /*045e*/ 	.short	(.L_83 - .L_82)


	//   ....[0]....
.L_82:
        /*0460*/ 	.word	0x0000e130


	//----- nvinfo : EIATTR_REQNTID
	.align		4
.L_83:
        /*0464*/ 	.byte	0x04, 0x10
        /*0466*/ 	.short	(.L_85 - .L_84)
.L_84:
        /*0468*/ 	.word	0x00000100
        /*046c*/ 	.word	0x00000001
        /*0470*/ 	.word	0x00000001


	//----- nvinfo : EIATTR_CRS_STACK_SIZE
	.align		4
.L_85:
        /*0474*/ 	.byte	0x04, 0x1e
        /*0476*/ 	.short	(.L_87 - .L_86)
.L_86:
        /*0478*/ 	.word	0x00000000


	//----- nvinfo : EIATTR_CBANK_PARAM_SIZE
	.align		4
.L_87:
        /*047c*/ 	.byte	0x03, 0x19
        /*047e*/ 	.short	0x0088


	//----- nvinfo : EIATTR_PARAM_CBANK
	.align		4
        /*0480*/ 	.byte	0x04, 0x0a
        /*0482*/ 	.short	(.L_89 - .L_88)
	.align		4
.L_88:
        /*0484*/ 	.word	index@(.nv.constant0.attn_fwd)
        /*0488*/ 	.short	0x0380
        /*048a*/ 	.short	0x0088


	//----- nvinfo : EIATTR_SW_WAR
	.align		4
.L_89:
        /*048c*/ 	.byte	0x04, 0x36
        /*048e*/ 	.short	(.L_91 - .L_90)
.L_90:
        /*0490*/ 	.word	0x00000008
.L_91:


//--------------------- .nv.compat                --------------------------
	.section	.nv.compat,"",@"SHT_CUDA_COMPAT_INFO"
	.align	4
        /*0000*/ 	.byte	0x02, 0x02, 0x02, 0x00, 0x02, 0x05, 0x05, 0x00, 0x02, 0x03, 0x00, 0x00, 0x02, 0x06, 0x01, 0x00


//--------------------- .nv.callgraph             --------------------------
	.section	.nv.callgraph,"",@"SHT_CUDA_CALLGRAPH"
	.align	4
	.sectionentsize	8
	.align		4
        /*0000*/ 	.word	0x00000000
	.align		4
        /*0004*/ 	.word	0xffffffff
	.align		4
        /*0008*/ 	.word	0x00000000
	.align		4
        /*000c*/ 	.word	0xfffffffe
	.align		4
        /*0010*/ 	.word	0x00000000
	.align		4
        /*0014*/ 	.word	0xfffffffd
	.align		4
        /*0018*/ 	.word	0x00000000
	.align		4
        /*001c*/ 	.word	0xfffffffc


//--------------------- .nv.constant4             --------------------------
	.section	.nv.constant4,"a",@progbits
	.align	8
	.align		8
.nv.constant4:
        /*0000*/ 	.dword	_$_str


//--------------------- .text.attn_fwd            --------------------------
	.section	.text.attn_fwd,"ax",@progbits
	.align	128
        .global         attn_fwd
        .type           attn_fwd,@function
        .size           attn_fwd,(.L_x_28 - attn_fwd)
        .other          attn_fwd,@"STO_CUDA_ENTRY STV_DEFAULT"
attn_fwd:
.text.attn_fwd:
[----:B------:R-:W0:Y:S01]  /*0000*/  LDC R1, c[0x0][0x37c] ;  /* 0x0000df00ff017b82 */ /* 0x000e220000000800 */
[----:B------:R-:W1:Y:S01]  /*0010*/  S2R R0, SR_TID.X ;  /* 0x0000000000007919 */ /* 0x000e620000002100 */
[----:B0-----:R-:W-:Y:S01]  /*0020*/  VIADD R1, R1, 0xffffff98 ;  /* 0xffffff9801017836 */ /* 0x001fe20000000000 */
[----:B-1----:R-:W-:-:S13]  /*0030*/  ISETP.GE.U32.AND P0, PT, R0, 0x20, PT ;  /* 0x000000200000780c */ /* 0x002fda0003f06070 */
[----:B------:R-:W-:Y:S05]  /*0040*/  @P0 BRA `(.L_x_0) ;  /* 0x0000000000b80947 */ /* 0x000fea0003800000 */
[----:B------:R-:W0:Y:S01]  /*0050*/  S2UR UR6, SR_CgaCtaId ;  /* 0x00000000000679c3 */ /* 0x000e220000008800 */
[----:B------:R-:W-:Y:S01]  /*0060*/  NOP ;  /* 0x0000000000007918 */ /* 0x000fe20000000000 */
[----:B------:R-:W-:Y:S02]  /*0070*/  UMOV UR4, 0x40 ;  /* 0x0000004000047882 */ /* 0x000fe40000000000 */
[----:B0-----:R-:W-:-:S09]  /*0080*/  ULEA UR4, UR6, UR4, 0x18 ;  /* 0x0000000406047291 */ /* 0x001fd2000f8ec0ff */
[----:B------:R-:W0:Y:S01]  /*0090*/  LDS.U8 R0, [UR4] ;  /* 0x00000004ff007984 */ /* 0x000e220008000000 */
[----:B------:R-:W-:Y:S02]  /*00a0*/  UMOV UR4, 0x400 ;  /* 0x0000040000047882 */ /* 0x000fe40000000000 */
[----:B------:R-:W-:Y:S01]  /*00b0*/  ULEA UR4, UR6, UR4, 0x18 ;  /* 0x0000000406047291 */ /* 0x000fe2000f8ec0ff */
[----:B0-----:R-:W-:-:S13]  /*00c0*/  ISETP.NE.AND P1, PT, R0, RZ, PT ;  /* 0x000000ff0000720c */ /* 0x001fda0003f25270 */
[----:B------:R-:W-:Y:S05]  /*00d0*/  @P1 BRA `(.L_x_1) ;  /* 0x00000000007c1947 */ /* 0x000fea0003800000 */
[----:B------:R-:W-:-:S13]  /*00e0*/  ELECT P1, URZ, PT ;  /* 0x0000000000ff782f */ /* 0x000fda0003820000 */
[----:B------:R-:W-:Y:S05]  /*00f0*/  @!P1 BRA `(.L_x_2) ;  /* 0x0000000000849947 */ /* 0x000fea0003800000 */
[----:B------:R-:W-:Y:S01]  /*0100*/  UMOV UR5, 0x10 ;  /* 0x0000001000057882 */ /* 0x000fe20000000000 */
[----:B------:R-:W-:Y:S02]  /*0110*/  IMAD.MOV.U32 R4, RZ, RZ, 0x1 ;  /* 0x00000001ff047424 */ /* 0x000fe400078e00ff */
[----:B------:R-:W-:Y:S02]  /*0120*/  IMAD.MOV.U32 R5, RZ, RZ, 0xffff ;  /* 0x0000ffffff057424 */ /* 0x000fe400078e00ff */
[----:B------:R-:W-:Y:S04]  /*0130*/  DEPBAR.LE SB0, 0x36 ;  /* 0x00008d800000791a */ /* 0x000fe80000000000 */
[----:B------:R-:W0:Y:S02]  /*0140*/  UTCATOMSWS.FIND_AND_SET.ALIGN UP0, UR5, UR5 ;  /* 0x00000005000575e3 */ /* 0x000e240008000800 */
[----:B0-----:R-:W-:-:S04]  /*0150*/  PLOP3.LUT P1, PT, PT, PT, UP0, 0x80, 0x8 ;  /* 0x000000000008781c */ /* 0x001fc80003f2f008 */
[----:B------:R-:W-:-:S04]  /*0160*/  SEL R0, RZ, 0xffffffff, !P1 ;  /* 0xffffffffff007807 */ /* 0x000fc80004800000 */
[----:B------:R-:W-:Y:S02]  /*0170*/  ISETP.NE.AND P1, PT, R0, RZ, PT ;  /* 0x000000ff0000720c */ /* 0x000fe40003f25270 */
[----:B------:R-:W-:-:S11]  /*0180*/  MOV R0, UR5 ;  /* 0x0000000500007c02 */ /* 0x000fd60008000f00 */
[----:B------:R-:W-:Y:S05]  /*0190*/  @P1 BRA `(.L_x_3) ;  /* 0x0000000000241947 */ /* 0x000fea0003800000 */
.L_x_4:
[----:B------:R-:W-:Y:S05]  /*01a0*/  NANOSLEEP 0x64 ;  /* 0x000000640000795d */ /* 0x000fea0003800000 */
[----:B------:R-:W-:-:S05]  /*01b0*/  UMOV UR5, 0x10 ;  /* 0x0000001000057882 */ /* 0x000fca0000000000 */
[----:B------:R-:W-:Y:S04]  /*01c0*/  DEPBAR.LE SB0, 0x36 ;  /* 0x00008d800000791a */ /* 0x000fe80000000000 */
[----:B------:R-:W0:Y:S02]  /*01d0*/  UTCATOMSWS.FIND_AND_SET.ALIGN UP0, UR5, UR5 ;  /* 0x00000005000575e3 */ /* 0x000e240008000800 */
[----:B0-----:R-:W-:-:S04]  /*01e0*/  PLOP3.LUT P1, PT, PT, PT, UP0, 0x80, 0x8 ;  /* 0x000000000008781c */ /* 0x001fc80003f2f008 */
[----:B------:R-:W-:-:S04]  /*01f0*/  SEL R0, RZ, 0xffffffff, !P1 ;  /* 0xffffffffff007807 */ /* 0x000fc80004800000 */
[----:B------:R-:W-:Y:S01]  /*0200*/  ISETP.NE.AND P1, PT, R0, RZ, PT ;  /* 0x000000ff0000720c */ /* 0x000fe20003f25270 */
[----:B------:R-:W-:-:S12]  /*0210*/  IMAD.U32 R0, RZ, RZ, UR5 ;  /* 0x00000005ff007e24 */ /* 0x000fd8000f8e00ff */
[----:B------:R-:W-:Y:S05]  /*0220*/  @!P1 BRA `(.L_x_4) ;  /* 0xfffffffc00dc9947 */ /* 0x000fea000383ffff */
.L_x_3:
[C---:B------:R-:W-:Y:S01]  /*0230*/  VIADD R3, R0.reuse, 0x10 ;  /* 0x0000001000037836 */ /* 0x040fe20000000000 */
[----:B------:R-:W-:Y:S01]  /*0240*/  UMOV UR5, 0x50 ;  /* 0x0000005000057882 */ /* 0x000fe20000000000 */
[----:B------:R-:W-:Y:S01]  /*0250*/  SHF.L.U32 R2, R5, R0, RZ ;  /* 0x0000000005027219 */ /* 0x000fe200000006ff */
[----:B------:R-:W-:Y:S01]  /*0260*/  ULEA UR5, UR6, UR5, 0x18 ;  /* 0x0000000506057291 */ /* 0x000fe2000f8ec0ff */
[----:B------:R-:W-:Y:S01]  /*0270*/  IMAD.SHL.U32 R0, R0, 0x20, RZ ;  /* 0x0000002000007824 */ /* 0x000fe200078e00ff */
[----:B------:R-:W-:-:S04]  /*0280*/  SHF.L.U32 R3, R4, R3, RZ ;  /* 0x0000000304037219 */ /* 0x000fc800000006ff */
[----:B------:R-:W-:-:S05]  /*0290*/  LOP3.LUT R2, R3, R2, RZ, 0xfc, !PT ;  /* 0x0000000203027212 */ /* 0x000fca00078efcff */
[----:B------:R0:W-:Y:S04]  /*02a0*/  ATOMS.OR RZ, [UR5], R2 ;  /* 0x00000002ffff798c */ /* 0x0001e8000b000005 */
[----:B------:R0:W-:Y:S01]  /*02b0*/  STS [UR4], R0 ;  /* 0x00000000ff007988 */ /* 0x0001e20008000804 */
[----:B------:R-:W-:Y:S05]  /*02c0*/  BRA `(.L_x_2) ;  /* 0x0000000000107947 */ /* 0x000fea0003800000 */
.L_x_1:
[----:B------:R-:W-:Y:S02]  /*02d0*/  MOV R0, 0xffffffff ;  /* 0xffffffff00007802 */ /* 0x000fe40000000f00 */
[----:B------:R-:W-:-:S03]  /*02e0*/  MOV R2, 0x310 ;  /* 0x0000031000027802 */ /* 0x000fc60000000f00 */
[----:B------:R0:W-:Y:S04]  /*02f0*/  STS [UR4], R0 ;  /* 0x00000000ff007988 */ /* 0x0001e80008000804 */
[----:B0-----:R-:W-:Y:S05]  /*0300*/  CALL.REL.NOINC `($__internal_1_$__cuda_sm10x_tcgen05_guardrail_trap_phase_invalid_during_alloc) ;  /* 0x000000dc00c87944 */ /* 0x001fea0003c00000 */
.L_x_2:
[----:B------:R-:W-:Y:S05]  /*0310*/  WARPSYNC.ALL ;  /* 0x0000000000007948 */ /* 0x000fea0003800000 */
[----:B------:R-:W-:Y:S01]  /*0320*/  NOP ;  /* 0x0000000000007918 */ /* 0x000fe20000000000 */
.L_x_0:
[----:B------:R-:W1:Y:S01]  /*0330*/  S2R R146, SR_TID.X ;  /* 0x0000000000927919 */ /* 0x000e620000002100 */
[----:B------:R-:W2:Y:S01]  /*0340*/  S2UR UR9, SR_CTAID.Y ;  /* 0x00000000000979c3 */ /* 0x000ea20000002600 */
[----:B------:R-:W2:Y:S01]  /*0350*/  LDCU.64 UR4, c[0x0][0x3b0] ;  /* 0x00007600ff0477ac */ /* 0x000ea20008000a00 */
[----:B------:R-:W3:Y:S01]  /*0360*/  S2R R3, SR_CTAID.X ;  /* 0x0000000000037919 */ /* 0x000ee20000002500 */
[----:B------:R-:W-:Y:S01]  /*0370*/  UMOV UR6, 0x400 ;  /* 0x0000040000067882 */ /* 0x000fe20000000000 */
[----:B------:R-:W4:Y:S04]  /*0380*/  LDCU.64 UR10, c[0x0][0x358] ;  /* 0x00006b00ff0a77ac */ /* 0x000f280008000a00 */
[----:B------:R-:W0:Y:S08]  /*0390*/  S2UR UR8, SR_CgaCtaId ;  /* 0x00000000000879c3 */ /* 0x000e300000008800 */
[----:B------:R-:W4:Y:S08]  /*03a0*/  LDC R9, c[0x0][0x3b8] ;  /* 0x0000ee00ff097b82 */ /* 0x000f300000000800 */
[----:B------:R-:W4:Y:S01]  /*03b0*/  LDC.64 R4, c[0x0][0x380] ;  /* 0x0000e000ff047b82 */ /* 0x000f220000000a00 */
[----:B--2---:R-:W-:-:S04]  /*03c0*/  UIMAD UR4, UR9, UR4, URZ ;  /* 0x00000004090472a4 */ /* 0x004fc8000f8e02ff */
[----:B------:R-:W-:Y:S01]  /*03d0*/  USHF.L.U32 UR7, UR4, 0x1, URZ ;  /* 0x0000000104077899 */ /* 0x000fe200080006ff */
[----:B01----:R-:W-:Y:S01]  /*03e0*/  LOP3.LUT R0, R146, 0x7f, RZ, 0xc0, !PT ;  /* 0x0000007f92007812 */ /* 0x003fe200078ec0ff */
[----:B------:R-:W-:Y:S01]  /*03f0*/  ULEA UR6, UR8, UR6, 0x18 ;  /* 0x0000000608067291 */ /* 0x000fe2000f8ec0ff */
[----:B------:R-:W-:Y:S03]  /*0400*/  BAR.SYNC.DEFER_BLOCKING 0x0 ;  /* 0x0000000000007b1d */ /* 0x000fe60000010000 */
[----:B---3--:R-:W-:-:S05]  /*0410*/  IMAD R2, R3, 0x80, R0 ;  /* 0x0000008003027824 */ /* 0x008fca00078e0200 */
[----:B------:R-:W0:Y:S01]  /*0420*/  LDC.64 R136, c[0x0][0x388] ;  /* 0x0000e200ff887b82 */ /* 0x000e220000000a00 */
[----:B------:R-:W-:Y:S01]  /*0430*/  IMAD R0, R2, UR5, RZ ;  /* 0x0000000502007c24 */ /* 0x000fe2000f8e02ff */
[----:B------:R-:W-:Y:S01]  /*0440*/  SHF.R.U32.HI R2, RZ, 0x7, R146 ;  /* 0x00000007ff027819 */ /* 0x000fe20000011692 */
[----:B------:R-:W-:Y:S02]  /*0450*/  UIMAD.WIDE UR4, UR4, 0x2, URZ ;  /* 0x00000002040478a5 */ /* 0x000fe4000f8e02ff */
[----:B------:R-:W-:Y:S01]  /*0460*/  IMAD.SHL.U32 R7, R0, 0x2, RZ ;  /* 0x0000000200077824 */ /* 0x000fe200078e00ff */
[----:B------:R-:W-:Y:S01]  /*0470*/  SGXT.U32 R2, R2, 0x1 ;  /* 0x000000010202781a */ /* 0x000fe20000000000 */
[----:B------:R-:W-:-:S03]  /*0480*/  IMAD.HI R0, R0, 0x2, RZ ;  /* 0x0000000200007827 */ /* 0x000fc600078e02ff */
[----:B----4-:R-:W-:Y:S01]  /*0490*/  IADD3 R7, P1, P2, R7, UR7, R4 ;  /* 0x0000000707077c10 */ /* 0x010fe2000fa3e004 */
[----:B------:R-:W-:-:S03]  /*04a0*/  IMAD R2, R2, R9, RZ ;  /* 0x0000000902027224 */ /* 0x000fc600078e02ff */
[----:B------:R-:W-:Y:S01]  /*04b0*/  IADD3.X R0, PT, PT, R0, UR5, R5, P1, P2 ;  /* 0x0000000500007c10 */ /* 0x000fe20008fe4405 */
[C---:B------:R-:W-:Y:S01]  /*04c0*/  IMAD R4, R9.reuse, 0x2, R2 ;  /* 0x0000000209047824 */ /* 0x040fe200078e0202 */
[CC--:B------:R-:W-:Y:S01]  /*04d0*/  LEA R10, P1, R2.reuse, R7.reuse, 0x1 ;  /* 0x00000007020a7211 */ /* 0x0c0fe200078208ff */
[----:B------:R-:W1:Y:S01]  /*04e0*/  LDCU UR4, c[0x0][0x3c8] ;  /* 0x00007900ff0477ac */ /* 0x000e620008000800 */
[----:B------:R-:W2:Y:S02]  /*04f0*/  LDS R114, [UR6] ;  /* 0x00000006ff727984 */ /* 0x000ea40008000800 */
[C---:B------:R-:W-:Y:S02]  /*0500*/  LEA R6, R9.reuse, R4, 0x1 ;  /* 0x0000000409067211 */ /* 0x040fe400078e08ff */
[----:B------:R-:W-:Y:S01]  /*0510*/  LEA.HI.X.SX32 R11, R2, R0, 0x1, P1 ;  /* 0x00000000020b7211 */ /* 0x000fe200008f0eff */
[----:B------:R-:W-:Y:S01]  /*0520*/  BAR.SYNC.DEFER_BLOCKING 0x0 ;  /* 0x0000000000007b1d */ /* 0x000fe20000010000 */
[-C--:B------:R-:W-:Y:S01]  /*0530*/  LEA R14, P1, R6, R7.reuse, 0x1 ;  /* 0x00000007060e7211 */ /* 0x080fe200078208ff */
[----:B------:R-:W-:Y:S01]  /*0540*/  IMAD R8, R9, 0x2, R6 ;  /* 0x0000000209087824 */ /* 0x000fe200078e0206 */
[----:B------:R-:W-:-:S02]  /*0550*/  LEA R12, P2, R4, R7, 0x1 ;  /* 0x00000007040c7211 */ /* 0x000fc400078408ff */
[-C--:B------:R-:W-:Y:S01]  /*0560*/  LEA.HI.X.SX32 R15, R6, R0.reuse, 0x1, P1 ;  /* 0x00000000060f7211 */ /* 0x080fe200008f0eff */
[C---:B------:R-:W-:Y:S01]  /*0570*/  IMAD R6, R9.reuse, 0x2, R8 ;  /* 0x0000000209067824 */ /* 0x040fe200078e0208 */
[-C--:B------:R-:W-:Y:S02]  /*0580*/  LEA R16, P1, R8, R7.reuse, 0x1 ;  /* 0x0000000708107211 */ /* 0x080fe400078208ff */
[-C--:B------:R-:W-:Y:S02]  /*0590*/  LEA.HI.X.SX32 R13, R4, R0.reuse, 0x1, P2 ;  /* 0x00000000040d7211 */ /* 0x080fe400010f0eff */
[----:B------:R-:W-:Y:S01]  /*05a0*/  LEA.HI.X.SX32 R17, R8, R0, 0x1, P1 ;  /* 0x0000000008117211 */ /* 0x000fe200008f0eff */
[----:B------:R-:W-:Y:S01]  /*05b0*/  IMAD R8, R9, 0x2, R6 ;  /* 0x0000000209087824 */ /* 0x000fe200078e0206 */
[----:B------:R-:W-:-:S04]  /*05c0*/  LEA R18, P1, R6, R7, 0x1 ;  /* 0x0000000706127211 */ /* 0x000fc800078208ff */
[----:B------:R-:W-:Y:S01]  /*05d0*/  LEA.HI.X.SX32 R19, R6, R0, 0x1, P1 ;  /* 0x0000000006137211 */ /* 0x000fe200008f0eff */
[----:B------:R3:W5:Y:S01]  /*05e0*/  LDG.E.U16 R2, desc[UR10][R10.64] ;  /* 0x0000000a0a027981 */ /* 0x000762000c1e1500 */
[----:B------:R-:W-:-:S03]  /*05f0*/  LEA R20, P1, R8, R7, 0x1 ;  /* 0x0000000708147211 */ /* 0x000fc600078208ff */
[----:B------:R4:W5:Y:S04]  /*0600*/  LDG.E.U16 R3, desc[UR10][R12.64] ;  /* 0x0000000a0c037981 */ /* 0x000968000c1e1500 */
[----:B------:R0:W5:Y:S01]  /*0610*/  LDG.E.U16 R4, desc[UR10][R14.64] ;  /* 0x0000000a0e047981 */ /* 0x000162000c1e1500 */
[----:B---3--:R-:W-:-:S03]  /*0620*/  LEA R10, R9, R8, 0x1 ;  /* 0x00000008090a7211 */ /* 0x008fc600078e08ff */
[----:B------:R3:W5:Y:S01]  /*0630*/  LDG.E.U16 R5, desc[UR10][R16.64] ;  /* 0x0000000a10057981 */ /* 0x000762000c1e1500 */
[-C--:B------:R-:W-:Y:S01]  /*0640*/  LEA.HI.X.SX32 R21, R8, R0.reuse, 0x1, P1 ;  /* 0x0000000008157211 */ /* 0x080fe200008f0eff */
[C---:B------:R-:W-:Y:S01]  /*0650*/  IMAD R26, R9.reuse, 0x2, R10 ;  /* 0x00000002091a7824 */ /* 0x040fe200078e020a */
[-C--:B------:R-:W-:Y:S01]  /*0660*/  LEA R22, P1, R10, R7.reuse, 0x1 ;  /* 0x000000070a167211 */ /* 0x080fe200078208ff */
[----:B------:R1:W5:Y:S02]  /*0670*/  LDG.E.U16 R6, desc[UR10][R18.64] ;  /* 0x0000000a12067981 */ /* 0x000364000c1e1500 */
[C---:B----4-:R-:W-:Y:S01]  /*0680*/  IMAD R12, R9.reuse, 0x2, R26 ;  /* 0x00000002090c7824 */ /* 0x050fe200078e021a */
[----:B------:R-:W-:Y:S01]  /*0690*/  LEA R24, P2, R26, R7, 0x1 ;  /* 0x000000071a187211 */ /* 0x000fe200078408ff */
[----:B------:R-:W5:Y:S01]  /*06a0*/  LDG.E.U16 R8, desc[UR10][R20.64] ;  /* 0x0000000a14087981 */ /* 0x000f62000c1e1500 */
[-C--:B------:R-:W-:Y:S01]  /*06b0*/  LEA.HI.X.SX32 R23, R10, R0.reuse, 0x1, P1 ;  /* 0x000000000a177211 */ /* 0x080fe200008f0eff */
[----:B0-----:R-:W-:Y:S01]  /*06c0*/  IMAD R14, R9, 0x2, R12 ;  /* 0x00000002090e7824 */ /* 0x001fe200078e020c */
[----:B------:R-:W-:-:S02]  /*06d0*/  LEA.HI.X.SX32 R25, R26, R0, 0x1, P2 ;  /* 0x000000001a197211 */ /* 0x000fc400010f0eff */
[CC--:B------:R-:W-:Y:S01]  /*06e0*/  LEA R26, P1, R12.reuse, R7.reuse, 0x1 ;  /* 0x000000070c1a7211 */ /* 0x0c0fe200078208ff */
[----:B------:R0:W5:Y:S01]  /*06f0*/  LDG.E.U16 R10, desc[UR10][R22.64] ;  /* 0x0000000a160a7981 */ /* 0x000162000c1e1500 */
[----:B------:R-:W-:Y:S02]  /*0700*/  LEA R28, R9, R14, 0x1 ;  /* 0x0000000e091c7211 */ /* 0x000fe400078e08ff */
[----:B------:R-:W-:Y:S01]  /*0710*/  LEA.HI.X.SX32 R27, R12, R0, 0x1, P1 ;  /* 0x000000000c1b7211 */ /* 0x000fe200008f0eff */
[----:B------:R4:W5:Y:S01]  /*0720*/  LDG.E.U16 R11, desc[UR10][R24.64] ;  /* 0x0000000a180b7981 */ /* 0x000962000c1e1500 */
[----:B---3--:R-:W-:-:S03]  /*0730*/  LEA R16, P1, R14, R7, 0x1 ;  /* 0x000000070e107211 */ /* 0x008fc600078208ff */
[----:B------:R3:W5:Y:S01]  /*0740*/  LDG.E.U16 R12, desc[UR10][R26.64] ;  /* 0x0000000a1a0c7981 */ /* 0x000762000c1e1500 */
[----:B------:R-:W-:Y:S01]  /*0750*/  LEA.HI.X.SX32 R17, R14, R0, 0x1, P1 ;  /* 0x000000000e117211 */ /* 0x000fe200008f0eff */
[----:B------:R-:W-:Y:S01]  /*0760*/  IMAD R14, R9, 0x2, R28 ;  /* 0x00000002090e7824 */ /* 0x000fe200078e021c */
[----:B-1----:R-:W-:-:S03]  /*0770*/  LEA R18, P1, R28, R7, 0x1 ;  /* 0x000000071c127211 */ /* 0x002fc600078208ff */
[C---:B------:R-:W-:Y:S01]  /*0780*/  IMAD R30, R9.reuse, 0x2, R14 ;  /* 0x00000002091e7824 */ /* 0x040fe200078e020e */
[----:B------:R-:W-:Y:S01]  /*0790*/  LEA.HI.X.SX32 R19, R28, R0, 0x1, P1 ;  /* 0x000000001c137211 */ /* 0x000fe200008f0eff */
[----:B------:R-:W5:Y:S02]  /*07a0*/  LDG.E.U16 R13, desc[UR10][R16.64] ;  /* 0x0000000a100d7981 */ /* 0x000f64000c1e1500 */
[----:B------:R-:W-:Y:S01]  /*07b0*/  IMAD R28, R9, 0x2, R30 ;  /* 0x00000002091c7824 */ /* 0x000fe200078e021e */
[----:B0-----:R-:W-:-:S04]  /*07c0*/  LEA R22, P1, R30, R7, 0x1 ;  /* 0x000000071e167211 */ /* 0x001fc800078208ff */
[----:B------:R-:W-:Y:S02]  /*07d0*/  LEA.HI.X.SX32 R23, R30, R0, 0x1, P1 ;  /* 0x000000001e177211 */ /* 0x000fe400008f0eff */
[C---:B------:R-:W-:Y:S02]  /*07e0*/  LEA R30, R9.reuse, R28, 0x1 ;  /* 0x0000001c091e7211 */ /* 0x040fe400078e08ff */
[CC--:B------:R-:W-:Y:S01]  /*07f0*/  LEA R20, P2, R14.reuse, R7.reuse, 0x1 ;  /* 0x000000070e147211 */ /* 0x0c0fe200078408ff */
[----:B------:R-:W5:Y:S02]  /*0800*/  LDG.E.U16 R16, desc[UR10][R22.64] ;  /* 0x0000000a16107981 */ /* 0x000f64000c1e1500 */
[C---:B------:R-:W-:Y:S01]  /*0810*/  IMAD R32, R9.reuse, 0x2, R30 ;  /* 0x0000000209207824 */ /* 0x040fe200078e021e */
[-C--:B------:R-:W-:Y:S02]  /*0820*/  LEA.HI.X.SX32 R21, R14, R0.reuse, 0x1, P2 ;  /* 0x000000000e157211 */ /* 0x080fe400010f0eff */
[C---:B----4-:R-:W-:Y:S01]  /*0830*/  LEA R24, P1, R28.reuse, R7, 0x1 ;  /* 0x000000071c187211 */ /* 0x050fe200078208ff */
[----:B------:R-:W-:Y:S01]  /*0840*/  IMAD R34, R9, 0x2, R32 ;  /* 0x0000000209227824 */ /* 0x000fe200078e0220 */
[----:B------:R-:W5:Y:S02]  /*0850*/  LDG.E.U16 R14, desc[UR10][R18.64] ;  /* 0x0000000a120e7981 */ /* 0x000f64000c1e1500 */
[----:B------:R-:W-:-:S02]  /*0860*/  LEA.HI.X.SX32 R25, R28, R0, 0x1, P1 ;  /* 0x000000001c197211 */ /* 0x000fc400008f0eff */
[----:B------:R0:W5:Y:S01]  /*0870*/  LDG.E.U16 R15, desc[UR10][R20.64] ;  /* 0x0000000a140f7981 */ /* 0x000162000c1e1500 */
[-C--:B---3--:R-:W-:Y:S02]  /*0880*/  LEA R26, P1, R30, R7.reuse, 0x1 ;  /* 0x000000071e1a7211 */ /* 0x088fe400078208ff */
[-C--:B------:R-:W-:Y:S01]  /*0890*/  LEA R28, P2, R32, R7.reuse, 0x1 ;  /* 0x00000007201c7211 */ /* 0x080fe200078408ff */
[----:B------:R1:W5:Y:S01]  /*08a0*/  LDG.E.U16 R17, desc[UR10][R24.64] ;  /* 0x0000000a18117981 */ /* 0x000362000c1e1500 */
[----:B------:R-:W-:Y:S01]  /*08b0*/  LEA.HI.X.SX32 R27, R30, R0, 0x1, P1 ;  /* 0x000000001e1b7211 */ /* 0x000fe200008f0eff */
[----:B0-----:R-:W-:Y:S01]  /*08c0*/  IMAD R20, R9, 0x2, R34 ;  /* 0x0000000209147824 */ /* 0x001fe200078e0222 */
[----:B------:R-:W-:-:S03]  /*08d0*/  LEA R30, P1, R34, R7, 0x1 ;  /* 0x00000007221e7211 */ /* 0x000fc600078208ff */
[----:B------:R0:W5:Y:S01]  /*08e0*/  LDG.E.U16 R18, desc[UR10][R26.64] ;  /* 0x0000000a1a127981 */ /* 0x000162000c1e1500 */
[C---:B------:R-:W-:Y:S02]  /*08f0*/  LEA R22, R9.reuse, R20, 0x1 ;  /* 0x0000001409167211 */ /* 0x040fe400078e08ff */
[-C--:B------:R-:W-:Y:S02]  /*0900*/  LEA.HI.X.SX32 R29, R32, R0.reuse, 0x1, P2 ;  /* 0x00000000201d7211 */ /* 0x080fe400010f0eff */
[-C--:B------:R-:W-:Y:S01]  /*0910*/  LEA.HI.X.SX32 R31, R34, R0.reuse, 0x1, P1 ;  /* 0x00000000221f7211 */ /* 0x080fe200008f0eff */
[C---:B------:R-:W-:Y:S01]  /*0920*/  IMAD R38, R9.reuse, 0x2, R22 ;  /* 0x0000000209267824 */ /* 0x040fe200078e0216 */
[C---:B------:R-:W-:Y:S01]  /*0930*/  LEA R32, P1, R20.reuse, R7, 0x1 ;  /* 0x0000000714207211 */ /* 0x040fe200078208ff */
[----:B------:R3:W5:Y:S02]  /*0940*/  LDG.E.U16 R19, desc[UR10][R28.64] ;  /* 0x0000000a1c137981 */ /* 0x000764000c1e1500 */
[----:B-1----:R-:W-:Y:S01]  /*0950*/  IMAD R24, R9, 0x2, R38 ;  /* 0x0000000209187824 */ /* 0x002fe200078e0226 */
[----:B------:R-:W-:-:S02]  /*0960*/  LEA.HI.X.SX32 R33, R20, R0, 0x1, P1 ;  /* 0x0000000014217211 */ /* 0x000fc400008f0eff */
[-C--:B------:R-:W-:Y:S02]  /*0970*/  LEA R34, P1, R22, R7.reuse, 0x1 ;  /* 0x0000000716227211 */ /* 0x080fe400078208ff */
[-C--:B------:R-:W-:Y:S01]  /*0980*/  LEA R36, P2, R38, R7.reuse, 0x1 ;  /* 0x0000000726247211 */ /* 0x080fe200078408ff */
[C---:B0-----:R-:W-:Y:S01]  /*0990*/  IMAD R26, R9.reuse, 0x2, R24 ;  /* 0x00000002091a7824 */ /* 0x041fe200078e0218 */
[-C--:B------:R-:W-:Y:S01]  /*09a0*/  LEA.HI.X.SX32 R35, R22, R0.reuse, 0x1, P1 ;  /* 0x0000000016237211 */ /* 0x080fe200008f0eff */
[----:B------:R0:W5:Y:S01]  /*09b0*/  LDG.E.U16 R20, desc[UR10][R30.64] ;  /* 0x0000000a1e147981 */ /* 0x000162000c1e1500 */
[----:B------:R-:W-:Y:S02]  /*09c0*/  LEA.HI.X.SX32 R37, R38, R0, 0x1, P2 ;  /* 0x0000000026257211 */ /* 0x000fe400010f0eff */
[----:B------:R-:W-:Y:S01]  /*09d0*/  LEA R38, P1, R24, R7, 0x1 ;  /* 0x0000000718267211 */ /* 0x000fe200078208ff */
[----:B------:R1:W5:Y:S01]  /*09e0*/  LDG.E.U16 R22, desc[UR10][R34.64] ;  /* 0x0000000a22167981 */ /* 0x000362000c1e1500 */
[----:B------:R-:W-:-:S02]  /*09f0*/  LEA R40, R9, R26, 0x1 ;  /* 0x0000001a09287211 */ /* 0x000fc400078e08ff */
[----:B------:R-:W-:Y:S01]  /*0a00*/  LEA.HI.X.SX32 R39, R24, R0, 0x1, P1 ;  /* 0x0000000018277211 */ /* 0x000fe200008f0eff */
[----:B------:R4:W5:Y:S01]  /*0a10*/  LDG.E.U16 R21, desc[UR10][R32.64] ;  /* 0x0000000a20157981 */ /* 0x000962000c1e1500 */
[----:B---3--:R-:W-:-:S03]  /*0a20*/  LEA R28, P1, R26, R7, 0x1 ;  /* 0x000000071a1c7211 */ /* 0x008fc600078208ff */
[----:B------:R3:W5:Y:S01]  /*0a30*/  LDG.E.U16 R23, desc[UR10][R36.64] ;  /* 0x0000000a24177981 */ /* 0x000762000c1e1500 */
[-C--:B------:R-:W-:Y:S01]  /*0a40*/  LEA.HI.X.SX32 R29, R26, R0.reuse, 0x1, P1 ;  /* 0x000000001a1d7211 */ /* 0x080fe200008f0eff */
[C---:B------:R-:W-:Y:S01]  /*0a50*/  IMAD R26, R9.reuse, 0x2, R40 ;  /* 0x00000002091a7824 */ /* 0x040fe200078e0228 */
[CC--:B0-----:R-:W-:Y:S01]  /*0a60*/  LEA R30, P1, R40.reuse, R7.reuse, 0x1 ;  /* 0x00000007281e7211 */ /* 0x0c1fe200078208ff */
[----:B------:R0:W5:Y:S02]  /*0a70*/  LDG.E.U16 R24, desc[UR10][R38.64] ;  /* 0x0000000a26187981 */ /* 0x000164000c1e1500 */
[C---:B------:R-:W-:Y:S01]  /*0a80*/  IMAD R42, R9.reuse, 0x2, R26 ;  /* 0x00000002092a7824 */ /* 0x040fe200078e021a */
[----:B------:R-:W-:Y:S01]  /*0a90*/  LEA.HI.X.SX32 R31, R40, R0, 0x1, P1 ;  /* 0x00000000281f7211 */ /* 0x000fe200008f0eff */
[----:B------:R-:W5:Y:S02]  /*0aa0*/  LDG.E.U16 R25, desc[UR10][R28.64] ;  /* 0x0000000a1c197981 */ /* 0x000f64000c1e1500 */
[----:B------:R-:W-:Y:S01]  /*0ab0*/  IMAD R40, R9, 0x2, R42 ;  /* 0x0000000209287824 */ /* 0x000fe200078e022a */
[----:B-1----:R-:W-:-:S04]  /*0ac0*/  LEA R34, P1, R42, R7, 0x1 ;  /* 0x000000072a227211 */ /* 0x002fc800078208ff */
[----:B------:R-:W-:Y:S02]  /*0ad0*/  LEA.HI.X.SX32 R35, R42, R0, 0x1, P1 ;  /* 0x000000002a237211 */ /* 0x000fe400008f0eff */
[C---:B------:R-:W-:Y:S02]  /*0ae0*/  LEA R42, R9.reuse, R40, 0x1 ;  /* 0x00000028092a7211 */ /* 0x040fe400078e08ff */
[CC--:B----4-:R-:W-:Y:S01]  /*0af0*/  LEA R32, P2, R26.reuse, R7.reuse, 0x1 ;  /* 0x000000071a207211 */ /* 0x0d0fe200078408ff */
[----:B------:R-:W5:Y:S02]  /*0b00*/  LDG.E.U16 R28, desc[UR10][R34.64] ;  /* 0x0000000a221c7981 */ /* 0x000f64000c1e1500 */
[C---:B------:R-:W-:Y:S01]  /*0b10*/  IMAD R44, R9.reuse, 0x2, R42 ;  /* 0x00000002092c7824 */ /* 0x040fe200078e022a */
[-C--:B------:R-:W-:Y:S02]  /*0b20*/  LEA.HI.X.SX32 R33, R26, R0.reuse, 0x1, P2 ;  /* 0x000000001a217211 */ /* 0x080fe400010f0eff */
[C---:B---3--:R-:W-:Y:S01]  /*0b30*/  LEA R36, P1, R40.reuse, R7, 0x1 ;  /* 0x0000000728247211 */ /* 0x048fe200078208ff */
[----:B------:R-:W-:Y:S01]  /*0b40*/  IMAD R46, R9, 0x2, R44 ;  /* 0x00000002092e7824 */ /* 0x000fe200078e022c */
[----:B------:R-:W5:Y:S02]  /*0b50*/  LDG.E.U16 R26, desc[UR10][R30.64] ;  /* 0x0000000a1e1a7981 */ /* 0x000f64000c1e1500 */
[----:B------:R-:W-:-:S02]  /*0b60*/  LEA.HI.X.SX32 R37, R40, R0, 0x1, P1 ;  /* 0x0000000028257211 */ /* 0x000fc400008f0eff */
[----:B------:R1:W5:Y:S01]  /*0b70*/  LDG.E.U16 R27, desc[UR10][R32.64] ;  /* 0x0000000a201b7981 */ /* 0x000362000c1e1500 */
[-C--:B0-----:R-:W-:Y:S02]  /*0b80*/  LEA R38, P1, R42, R7.reuse, 0x1 ;  /* 0x000000072a267211 */ /* 0x081fe400078208ff */
[-C--:B------:R-:W-:Y:S01]  /*0b90*/  LEA R40, P2, R44, R7.reuse, 0x1 ;  /* 0x000000072c287211 */ /* 0x080fe200078408ff */
[----:B------:R0:W5:Y:S01]  /*0ba0*/  LDG.E.U16 R29, desc[UR10][R36.64] ;  /* 0x0000000a241d7981 */ /* 0x000162000c1e1500 */
[----:B------:R-:W-:Y:S01]  /*0bb0*/  LEA.HI.X.SX32 R39, R42, R0, 0x1, P1 ;  /* 0x000000002a277211 */ /* 0x000fe200008f0eff */
[----:B-1----:R-:W-:Y:S01]  /*0bc0*/  IMAD R32, R9, 0x2, R46 ;  /* 0x0000000209207824 */ /* 0x002fe200078e022e */
        /* <DEDUP_REMOVED lines=8> */
[----:B0-----:R-:W-:Y:S01]  /*0c50*/  IMAD R36, R9, 0x2, R50 ;  /* 0x0000000209247824 */ /* 0x001fe200078e0232 */
[----:B------:R-:W-:-:S02]  /*0c60*/  LEA.HI.X.SX32 R45, R32, R0, 0x1, P1 ;  /* 0x00000000202d7211 */ /* 0x000fc400008f0eff */
[-C--:B------:R-:W-:Y:S02]  /*0c70*/  LEA R46, P1, R34, R7.reuse, 0x1 ;  /* 0x00000007222e7211 */ /* 0x080fe400078208ff */
[-C--:B------:R-:W-:Y:S01]  /*0c80*/  LEA R48, P2, R50, R7.reuse, 0x1 ;  /* 0x0000000732307211 */ /* 0x080fe200078408ff */
[C---:B-1----:R-:W-:Y:S01]  /*0c90*/  IMAD R38, R9.reuse, 0x2, R36 ;  /* 0x0000000209267824 */ /* 0x042fe200078e0224 */
        /* <DEDUP_REMOVED lines=196> */
[----:B------:R-:W5:Y:S01]  /*18e0*/  LDG.E.U16 R82, desc[UR10][R94.64] ;  /* 0x0000000a5e527981 */ /* 0x000f62000c1e1500 */
        /* <DEDUP_REMOVED lines=12> */
[----:B-1----:R-:W-:Y:S01]  /*19b0*/  IMAD R96, R9, 0x2, R102 ;  /* 0x0000000209607824 */ /* 0x002fe200078e0266 */
[----:B------:R-:W-:-:S04]  /*19c0*/  LEA R94, P1, R102, R7, 0x1 ;  /* 0x00000007665e7211 */ /* 0x000fc800078208ff */
[----:B------:R-:W-:Y:S02]  /*19d0*/  LEA.HI.X.SX32 R95, R102, R0, 0x1, P1 ;  /* 0x00000000665f7211 */ /* 0x000fe400008f0eff */
[C---:B---3--:R-:W-:Y:S02]  /*19e0*/  LEA R98, P1, R96.reuse, R7, 0x1 ;  /* 0x0000000760627211 */ /* 0x048fe400078208ff */
[----:B------:R-:W-:Y:S01]  /*19f0*/  LEA R104, R9, R96, 0x1 ;  /* 0x0000006009687211 */ /* 0x000fe200078e08ff */
[----:B------:R-:W5:Y:S01]  /*1a00*/  LDG.E.U16 R88, desc[UR10][R94.64] ;  /* 0x0000000a5e587981 */ /* 0x000f62000c1e1500 */
[----:B------:R-:W-:-:S03]  /*1a10*/  LEA.HI.X.SX32 R99, R96, R0, 0x1, P1 ;  /* 0x0000000060637211 */ /* 0x000fc600008f0eff */
[C---:B------:R-:W-:Y:S01]  /*1a20*/  IMAD R96, R9.reuse, 0x2, R104 ;  /* 0x0000000209607824 */ /* 0x040fe200078e0268 */
[-C--:B0-----:R-:W-:Y:S01]  /*1a30*/  LEA R92, P2, R86, R7.reuse, 0x1 ;  /* 0x00000007565c7211 */ /* 0x081fe200078408ff */
[----:B------:R-:W5:Y:S01]  /*1a40*/  LDG.E.U16 R89, desc[UR10][R98.64] ;  /* 0x0000000a62597981 */ /* 0x000f62000c1e1500 */
[-C--:B------:R-:W-:Y:S01]  /*1a50*/  LEA R100, P1, R104, R7.reuse, 0x1 ;  /* 0x0000000768647211 */ /* 0x080fe200078208ff */
[C---:B------:R-:W-:Y:S01]  /*1a60*/  IMAD R106, R9.reuse, 0x2, R96 ;  /* 0x00000002096a7824 */ /* 0x040fe200078e0260 */
[-C--:B------:R-:W-:Y:S02]  /*1a70*/  LEA.HI.X.SX32 R93, R86, R0.reuse, 0x1, P2 ;  /* 0x00000000565d7211 */ /* 0x080fe400010f0eff */
[----:B------:R0:W5:Y:S01]  /*1a80*/  LDG.E.U16 R86, desc[UR10][R90.64] ;  /* 0x0000000a5a567981 */ /* 0x000162000c1e1500 */
[----:B------:R-:W-:Y:S01]  /*1a90*/  LEA.HI.X.SX32 R101, R104, R0, 0x1, P1 ;  /* 0x0000000068657211 */ /* 0x000fe200008f0eff */
[----:B------:R-:W-:Y:S02]  /*1aa0*/  IMAD R104, R9, 0x2, R106 ;  /* 0x0000000209687824 */ /* 0x000fe400078e026a */
[----:B------:R1:W5:Y:S01]  /*1ab0*/  LDG.E.U16 R87, desc[UR10][R92.64] ;  /* 0x0000000a5c577981 */ /* 0x000362000c1e1500 */
[----:B0-----:R-:W-:-:S02]  /*1ac0*/  LEA R90, P1, R106, R7, 0x1 ;  /* 0x000000076a5a7211 */ /* 0x001fc400078208ff */
[C---:B------:R-:W-:Y:S02]  /*1ad0*/  LEA R108, R9.reuse, R104, 0x1 ;  /* 0x00000068096c7211 */ /* 0x040fe400078e08ff */
[-C--:B------:R-:W-:Y:S02]  /*1ae0*/  LEA.HI.X.SX32 R91, R106, R0.reuse, 0x1, P1 ;  /* 0x000000006a5b7211 */ /* 0x080fe400008f0eff */
[-C--:B-1----:R-:W-:Y:S02]  /*1af0*/  LEA R92, P1, R104, R7.reuse, 0x1 ;  /* 0x00000007685c7211 */ /* 0x082fe400078208ff */
[----:B------:R-:W-:Y:S01]  /*1b00*/  LEA R102, P2, R96, R7, 0x1 ;  /* 0x0000000760667211 */ /* 0x000fe200078408ff */
[----:B------:R-:W5:Y:S01]  /*1b10*/  LDG.E.U16 R106, desc[UR10][R90.64] ;  /* 0x0000000a5a6a7981 */ /* 0x000f62000c1e1500 */
[-C--:B------:R-:W-:Y:S01]  /*1b20*/  LEA.HI.X.SX32 R93, R104, R0.reuse, 0x1, P1 ;  /* 0x00000000685d7211 */ /* 0x080fe200008f0eff */
[----:B------:R-:W-:Y:S01]  /*1b30*/  IMAD R104, R9, 0x2, R108 ;  /* 0x0000000209687824 */ /* 0x000fe200078e026c */
[----:B------:R-:W-:-:S02]  /*1b40*/  LEA.HI.X.SX32 R103, R96, R0, 0x1, P2 ;  /* 0x0000000060677211 */ /* 0x000fc400010f0eff */
[-C--:B------:R-:W-:Y:S01]  /*1b50*/  LEA R94, P1, R108, R7.reuse, 0x1 ;  /* 0x000000076c5e7211 */ /* 0x080fe200078208ff */
[C---:B------:R-:W-:Y:S01]  /*1b60*/  IMAD R110, R9.reuse, 0x2, R104 ;  /* 0x00000002096e7824 */ /* 0x040fe200078e0268 */
[----:B------:R-:W-:Y:S01]  /*1b70*/  LEA R98, P2, R104, R7, 0x1 ;  /* 0x0000000768627211 */ /* 0x000fe200078408ff */
[----:B------:R0:W5:Y:S01]  /*1b80*/  LDG.E.U16 R97, desc[UR10][R102.64] ;  /* 0x0000000a66617981 */ /* 0x000162000c1e1500 */
[-C--:B------:R-:W-:Y:S02]  /*1b90*/  LEA.HI.X.SX32 R95, R108, R0.reuse, 0x1, P1 ;  /* 0x000000006c5f7211 */ /* 0x080fe400008f0eff */
[----:B------:R-:W-:Y:S01]  /*1ba0*/  LEA.HI.X.SX32 R99, R104, R0, 0x1, P2 ;  /* 0x0000000068637211 */ /* 0x000fe200010f0eff */
[----:B------:R1:W5:Y:S04]  /*1bb0*/  LDG.E.U16 R96, desc[UR10][R100.64] ;  /* 0x0000000a64607981 */ /* 0x000368000c1e1500 */
[----:B------:R3:W5:Y:S01]  /*1bc0*/  LDG.E.U16 R107, desc[UR10][R92.64] ;  /* 0x0000000a5c6b7981 */ /* 0x000762000c1e1500 */
[----:B0-----:R-:W-:-:S03]  /*1bd0*/  IMAD R102, R9, 0x2, R110 ;  /* 0x0000000209667824 */ /* 0x001fc600078e026e */
[----:B------:R0:W5:Y:S01]  /*1be0*/  LDG.E.U16 R108, desc[UR10][R94.64] ;  /* 0x0000000a5e6c7981 */ /* 0x000162000c1e1500 */
[CC--:B-1----:R-:W-:Y:S02]  /*1bf0*/  LEA R100, P1, R110.reuse, R7.reuse, 0x1 ;  /* 0x000000076e647211 */ /* 0x0c2fe400078208ff */
[C---:B------:R-:W-:Y:S01]  /*1c00*/  LEA R104, R9.reuse, R102, 0x1 ;  /* 0x0000006609687211 */ /* 0x040fe200078e08ff */
[----:B------:R1:W5:Y:S01]  /*1c10*/  LDG.E.U16 R109, desc[UR10][R98.64] ;  /* 0x0000000a626d7981 */ /* 0x000362000c1e1500 */
[-C--:B------:R-:W-:Y:S02]  /*1c20*/  LEA.HI.X.SX32 R101, R110, R0.reuse, 0x1, P1 ;  /* 0x000000006e657211 */ /* 0x080fe400008f0eff */
[CC--:B------:R-:W-:Y:S01]  /*1c30*/  LEA R90, P1, R102.reuse, R7.reuse, 0x1 ;  /* 0x00000007665a7211 */ /* 0x0c0fe200078208ff */
[C---:B------:R-:W-:Y:S02]  /*1c40*/  IMAD R112, R9.reuse, 0x2, R104 ;  /* 0x0000000209707824 */ /* 0x040fe400078e0268 */
[----:B------:R4:W5:Y:S01]  /*1c50*/  LDG.E.U16 R110, desc[UR10][R100.64] ;  /* 0x0000000a646e7981 */ /* 0x000962000c1e1500 */
[----:B------:R-:W-:Y:S01]  /*1c60*/  LEA.HI.X.SX32 R91, R102, R0, 0x1, P1 ;  /* 0x00000000665b7211 */ /* 0x000fe200008f0eff */
[----:B------:R-:W-:Y:S01]  /*1c70*/  IMAD R116, R9, 0x2, R112 ;  /* 0x0000000209747824 */ /* 0x000fe200078e0270 */
[----:B---3--:R-:W-:-:S02]  /*1c80*/  LEA R92, P1, R104, R7, 0x1 ;  /* 0x00000007685c7211 */ /* 0x008fc400078208ff */
[-C--:B------:R-:W-:Y:S01]  /*1c90*/  LEA R102, P2, R112, R7.reuse, 0x1 ;  /* 0x0000000770667211 */ /* 0x080fe200078408ff */
[----:B------:R3:W5:Y:S01]  /*1ca0*/  LDG.E.U16 R111, desc[UR10][R90.64] ;  /* 0x0000000a5a6f7981 */ /* 0x000762000c1e1500 */
[----:B------:R-:W-:Y:S01]  /*1cb0*/  LEA.HI.X.SX32 R93, R104, R0, 0x1, P1 ;  /* 0x00000000685d7211 */ /* 0x000fe200008f0eff */
[----:B------:R-:W-:Y:S01]  /*1cc0*/  IMAD R104, R9, 0x2, R116 ;  /* 0x0000000209687824 */ /* 0x000fe200078e0274 */
[----:B0-----:R-:W-:-:S04]  /*1cd0*/  LEA R94, P1, R116, R7, 0x1 ;  /* 0x00000007745e7211 */ /* 0x001fc800078208ff */
[----:B------:R-:W-:Y:S02]  /*1ce0*/  LEA.HI.X.SX32 R95, R116, R0, 0x1, P1 ;  /* 0x00000000745f7211 */ /* 0x000fe400008f0eff */
[C---:B-1----:R-:W-:Y:S02]  /*1cf0*/  LEA R98, P1, R104.reuse, R7, 0x1 ;  /* 0x0000000768627211 */ /* 0x042fe400078208ff */
[----:B------:R-:W-:Y:S01]  /*1d00*/  LEA R116, R9, R104, 0x1 ;  /* 0x0000006809747211 */ /* 0x000fe200078e08ff */
[----:B------:R-:W5:Y:S01]  /*1d10*/  LDG.E.U16 R115, desc[UR10][R94.64] ;  /* 0x0000000a5e737981 */ /* 0x000f62000c1e1500 */
[----:B------:R-:W-:-:S03]  /*1d20*/  LEA.HI.X.SX32 R99, R104, R0, 0x1, P1 ;  /* 0x0000000068637211 */ /* 0x000fc600008f0eff */
[C---:B------:R-:W-:Y:S01]  /*1d30*/  IMAD R104, R9.reuse, 0x2, R116 ;  /* 0x0000000209687824 */ /* 0x040fe200078e0274 */
[-C--:B------:R-:W-:Y:S01]  /*1d40*/  LEA.HI.X.SX32 R103, R112, R0.reuse, 0x1, P2 ;  /* 0x0000000070677211 */ /* 0x080fe200010f0eff */
[----:B------:R-:W5:Y:S02]  /*1d50*/  LDG.E.U16 R119, desc[UR10][R98.64] ;  /* 0x0000000a62777981 */ /* 0x000f64000c1e1500 */
[C---:B------:R-:W-:Y:S01]  /*1d60*/  IMAD R118, R9.reuse, 0x2, R104 ;  /* 0x0000000209767824 */ /* 0x040fe200078e0268 */
[-C--:B----4-:R-:W-:Y:S01]  /*1d70*/  LEA R100, P2, R104, R7.reuse, 0x1 ;  /* 0x0000000768647211 */ /* 0x090fe200078408ff */
[----:B------:R0:W5:Y:S01]  /*1d80*/  LDG.E.U16 R113, desc[UR10][R102.64] ;  /* 0x0000000a66717981 */ /* 0x000162000c1e1500 */
[----:B---3--:R-:W-:Y:S02]  /*1d90*/  LEA R90, P1, R116, R7, 0x1 ;  /* 0x00000007745a7211 */ /* 0x008fe400078208ff */
[-C--:B------:R-:W-:Y:S01]  /*1da0*/  LEA.HI.X.SX32 R101, R104, R0.reuse, 0x1, P2 ;  /* 0x0000000068657211 */ /* 0x080fe200010f0eff */
[----:B------:R1:W5:Y:S01]  /*1db0*/  LDG.E.U16 R112, desc[UR10][R92.64] ;  /* 0x0000000a5c707981 */ /* 0x000362000c1e1500 */
[----:B0-----:R-:W-:Y:S01]  /*1dc0*/  IMAD R102, R9, 0x2, R118 ;  /* 0x0000000209667824 */ /* 0x001fe200078e0276 */
[----:B------:R-:W-:-:S02]  /*1dd0*/  LEA.HI.X.SX32 R91, R116, R0, 0x1, P1 ;  /* 0x00000000745b7211 */ /* 0x000fc400008f0eff */
[----:B------:R0:W5:Y:S02]  /*1de0*/  LDG.E.U16 R122, desc[UR10][R100.64] ;  /* 0x0000000a647a7981 */ /* 0x000164000c1e1500 */
[C---:B------:R-:W-:Y:S02]  /*1df0*/  LEA R104, R9.reuse, R102, 0x1 ;  /* 0x0000006609687211 */ /* 0x040fe400078e08ff */
[----:B------:R3:W5:Y:S01]  /*1e00*/  LDG.E.U16 R121, desc[UR10][R90.64] ;  /* 0x0000000a5a797981 */ /* 0x000762000c1e1500 */
[CC--:B-1----:R-:W-:Y:S02]  /*1e10*/  LEA R92, P1, R118.reuse, R7.reuse, 0x1 ;  /* 0x00000007765c7211 */ /* 0x0c2fe400078208ff */
[C---:B------:R-:W-:Y:S02]  /*1e20*/  IMAD R116, R9.reuse, 0x2, R104 ;  /* 0x0000000209747824 */ /* 0x040fe400078e0268 */
[----:B------:R-:W-:Y:S02]  /*1e30*/  LEA.HI.X.SX32 R93, R118, R0, 0x1, P1 ;  /* 0x00000000765d7211 */ /* 0x000fe400008f0eff */
[----:B------:R-:W-:Y:S01]  /*1e40*/  LEA R94, P1, R102, R7, 0x1 ;  /* 0x00000007665e7211 */ /* 0x000fe200078208ff */
[----:B------:R-:W-:-:S02]  /*1e50*/  IMAD R118, R9, 0x2, R116 ;  /* 0x0000000209767824 */ /* 0x000fc400078e0274 */
[----:B------:R1:W5:Y:S01]  /*1e60*/  LDG.E.U16 R123, desc[UR10][R92.64] ;  /* 0x0000000a5c7b7981 */ /* 0x000362000c1e1500 */
[-C--:B------:R-:W-:Y:S01]  /*1e70*/  LEA.HI.X.SX32 R95, R102, R0.reuse, 0x1, P1 ;  /* 0x00000000665f7211 */ /* 0x080fe200008f0eff */
[C---:B0-----:R-:W-:Y:S01]  /*1e80*/  IMAD R100, R9.reuse, 0x2, R118 ;  /* 0x0000000209647824 */ /* 0x041fe200078e0276 */
[-C--:B------:R-:W-:Y:S02]  /*1e90*/  LEA R98, P1, R104, R7.reuse, 0x1 ;  /* 0x0000000768627211 */ /* 0x080fe400078208ff */
[-C--:B------:R-:W-:Y:S01]  /*1ea0*/  LEA R102, P2, R116, R7.reuse, 0x1 ;  /* 0x0000000774667211 */ /* 0x080fe200078408ff */
[----:B------:R0:W5:Y:S01]  /*1eb0*/  LDG.E.U16 R124, desc[UR10][R94.64] ;  /* 0x0000000a5e7c7981 */ /* 0x000162000c1e1500 */
[----:B------:R-:W-:Y:S02]  /*1ec0*/  LEA.HI.X.SX32 R99, R104, R0, 0x1, P1 ;  /* 0x0000000068637211 */ /* 0x000fe400008f0eff */
[C---:B---3--:R-:W-:Y:S02]  /*1ed0*/  LEA R90, P1, R118.reuse, R7, 0x1 ;  /* 0x00000007765a7211 */ /* 0x048fe400078208ff */
[----:B------:R-:W-:Y:S01]  /*1ee0*/  LEA R104, R9, R100, 0x1 ;  /* 0x0000006409687211 */ /* 0x000fe200078e08ff */
[----:B------:R3:W5:Y:S01]  /*1ef0*/  LDG.E.U16 R125, desc[UR10][R98.64] ;  /* 0x0000000a627d7981 */ /* 0x000762000c1e1500 */
[----:B------:R-:W-:-:S02]  /*1f00*/  LEA.HI.X.SX32 R91, R118, R0, 0x1, P1 ;  /* 0x00000000765b7211 */ /* 0x000fc400008f0eff */
[-C--:B------:R-:W-:Y:S01]  /*1f10*/  LEA.HI.X.SX32 R103, R116, R0.reuse, 0x1, P2 ;  /* 0x0000000074677211 */ /* 0x080fe200010f0eff */
[C---:B------:R-:W-:Y:S01]  /*1f20*/  IMAD R116, R9.reuse, 0x2, R104 ;  /* 0x0000000209747824 */ /* 0x040fe200078e0268 */
[CC--:B-1----:R-:W-:Y:S01]  /*1f30*/  LEA R92, P1, R100.reuse, R7.reuse, 0x1 ;  /* 0x00000007645c7211 */ /* 0x0c2fe200078208ff */
[----:B------:R-:W5:Y:S02]  /*1f40*/  LDG.E.U16 R127, desc[UR10][R90.64] ;  /* 0x0000000a5a7f7981 */ /* 0x000f64000c1e1500 */
[C---:B------:R-:W-:Y:S01]  /*1f50*/  IMAD R118, R9.reuse, 0x2, R116 ;  /* 0x0000000209767824 */ /* 0x040fe200078e0274 */
[-C--:B------:R-:W-:Y:S01]  /*1f60*/  LEA.HI.X.SX32 R93, R100, R0.reuse, 0x1, P1 ;  /* 0x00000000645d7211 */ /* 0x080fe200008f0eff */
[----:B------:R1:W5:Y:S01]  /*1f70*/  LDG.E.U16 R126, desc[UR10][R102.64] ;  /* 0x0000000a667e7981 */ /* 0x000362000c1e1500 */
[-C--:B0-----:R-:W-:Y:S01]  /*1f80*/  LEA R94, P1, R104, R7.reuse, 0x1 ;  /* 0x00000007685e7211 */ /* 0x081fe200078208ff */
[----:B---3--:R-:W-:Y:S01]  /*1f90*/  IMAD R98, R9, 0x2, R118 ;  /* 0x0000000209627824 */ /* 0x008fe200078e0276 */
[----:B------:R-:W-:Y:S01]  /*1fa0*/  LEA R100, P2, R116, R7, 0x1 ;  /* 0x0000000774647211 */ /* 0x000fe200078408ff */
[----:B------:R0:W5:Y:S01]  /*1fb0*/  LDG.E.U16 R128, desc[UR10][R92.64] ;  /* 0x0000000a5c807981 */ /* 0x000162000c1e1500 */
[----:B------:R-:W-:-:S02]  /*1fc0*/  LEA.HI.X.SX32 R95, R104, R0, 0x1, P1 ;  /* 0x00000000685f7211 */ /* 0x000fc400008f0eff */
[-C--:B------:R-:W-:Y:S02]  /*1fd0*/  LEA R104, P1, R118, R7.reuse, 0x1 ;  /* 0x0000000776687211 */ /* 0x080fe400078208ff */
[-C--:B------:R-:W-:Y:S01]  /*1fe0*/  LEA.HI.X.SX32 R101, R116, R0.reuse, 0x1, P2 ;  /* 0x0000000074657211 */ /* 0x080fe200010f0eff */
[----:B------:R-:W5:Y:S01]  /*1ff0*/  LDG.E.U16 R129, desc[UR10][R94.64] ;  /* 0x0000000a5e817981 */ /* 0x000f62000c1e1500 */
[----:B------:R-:W-:Y:S02]  /*2000*/  LEA.HI.X.SX32 R105, R118, R0, 0x1, P1 ;  /* 0x0000000076697211 */ /* 0x000fe400008f0eff */
[CC--:B-1----:R-:W-:Y:S01]  /*2010*/  LEA R102, P1, R98.reuse, R7.reuse, 0x1 ;  /* 0x0000000762667211 */ /* 0x0c2fe200078208ff */
[----:B------:R1:W5:Y:S01]  /*2020*/  LDG.E.U16 R130, desc[UR10][R100.64] ;  /* 0x0000000a64827981 */ /* 0x000362000c1e1500 */
[C---:B------:R-:W-:Y:S02]  /*2030*/  LEA R118, R9.reuse, R98, 0x1 ;  /* 0x0000006209767211 */ /* 0x040fe400078e08ff */
[----:B------:R-:W-:Y:S01]  /*2040*/  LEA.HI.X.SX32 R103, R98, R0, 0x1, P1 ;  /* 0x0000000062677211 */ /* 0x000fe200008f0eff */
[----:B------:R3:W5:Y:S02]  /*2050*/  LDG.E.U16 R131, desc[UR10][R104.64] ;  /* 0x0000000a68837981 */ /* 0x000764000c1e1500 */
[C---:B------:R-:W-:Y:S01]  /*2060*/  IMAD R98, R9.reuse, 0x2, R118 ;  /* 0x0000000209627824 */ /* 0x040fe200078e0276 */
[-C--:B------:R-:W-:Y:S01]  /*2070*/  LEA R116, P1, R118, R7.reuse, 0x1 ;  /* 0x0000000776747211 */ /* 0x080fe200078208ff */
[----:B------:R4:W5:Y:S02]  /*2080*/  LDG.E.U16 R132, desc[UR10][R102.64] ;  /* 0x0000000a66847981 */ /* 0x000964000c1e1500 */
[----:B0-----:R-:W-:Y:S01]  /*2090*/  IMAD R92, R9, 0x2, R98 ;  /* 0x00000002095c7824 */ /* 0x001fe200078e0262 */
[----:B------:R-:W-:-:S03]  /*20a0*/  LEA R90, P2, R98, R7, 0x1 ;  /* 0x00000007625a7211 */ /* 0x000fc600078408ff */
[C---:B-1----:R-:W-:Y:S01]  /*20b0*/  IMAD R100, R9.reuse, 0x2, R92 ;  /* 0x0000000209647824 */ /* 0x042fe200078e025c */
[-C--:B------:R-:W-:Y:S02]  /*20c0*/  LEA.HI.X.SX32 R117, R118, R0.reuse, 0x1, P1 ;  /* 0x0000000076757211 */ /* 0x080fe400008f0eff */
[----:B------:R-:W-:Y:S02]  /*20d0*/  LEA.HI.X.SX32 R91, R98, R0, 0x1, P2 ;  /* 0x00000000625b7211 */ /* 0x000fe400010f0eff */
[CC--:B------:R-:W-:Y:S02]  /*20e0*/  LEA R98, P1, R92.reuse, R7.reuse, 0x1 ;  /* 0x000000075c627211 */ /* 0x0c0fe400078208ff */
[C---:B---3--:R-:W-:Y:S01]  /*20f0*/  LEA R104, R9.reuse, R100, 0x1 ;  /* 0x0000006409687211 */ /* 0x048fe200078e08ff */
[----:B------:R-:W5:Y:S01]  /*2100*/  LDG.E.U16 R133, desc[UR10][R90.64] ;  /* 0x0000000a5a857981 */ /* 0x000f62000c1e1500 */
[-C--:B------:R-:W-:Y:S02]  /*2110*/  LEA.HI.X.SX32 R99, R92, R0.reuse, 0x1, P1 ;  /* 0x000000005c637211 */ /* 0x080fe400008f0eff */
[CC--:B------:R-:W-:Y:S01]  /*2120*/  LEA R94, P1, R100.reuse, R7.reuse, 0x1 ;  /* 0x00000007645e7211 */ /* 0x0c0fe200078208ff */
[C---:B------:R-:W-:Y:S01]  /*2130*/  IMAD R118, R9.reuse, 0x2, R104 ;  /* 0x0000000209767824 */ /* 0x040fe200078e0268 */
[----:B------:R-:W5:Y:S02]  /*2140*/  LDG.E.U16 R117, desc[UR10][R116.64] ;  /* 0x0000000a74757981 */ /* 0x000f64000c1e1500 */
[-C--:B------:R-:W-:Y:S01]  /*2150*/  LEA.HI.X.SX32 R95, R100, R0.reuse, 0x1, P1 ;  /* 0x00000000645f7211 */ /* 0x080fe200008f0eff */
[C---:B------:R-:W-:Y:S01]  /*2160*/  IMAD R120, R9.reuse, 0x2, R118 ;  /* 0x0000000209787824 */ /* 0x040fe200078e0276 */
[CC--:B------:R-:W-:Y:S01]  /*2170*/  LEA R100, P1, R104.reuse, R7.reuse, 0x1 ;  /* 0x0000000768647211 */ /* 0x0c0fe200078208ff */
[----:B------:R0:W5:Y:S03]  /*2180*/  LDG.E.U16 R135, desc[UR10][R98.64] ;  /* 0x0000000a62877981 */ /* 0x000166000c1e1500 */
[----:B------:R-:W-:Y:S01]  /*2190*/  LEA.HI.X.SX32 R101, R104, R0, 0x1, P1 ;  /* 0x0000000068657211 */ /* 0x000fe200008f0eff */
[C---:B------:R-:W-:Y:S01]  /*21a0*/  IMAD R104, R9.reuse, 0x2, R120 ;  /* 0x0000000209687824 */ /* 0x040fe200078e0278 */
[C---:B----4-:R-:W-:Y:S01]  /*21b0*/  LEA R102, P1, R120.reuse, R7, 0x1 ;  /* 0x0000000778667211 */ /* 0x050fe200078208ff */
[----:B------:R1:W5:Y:S03]  /*21c0*/  LDG.E.U16 R138, desc[UR10][R94.64] ;  /* 0x0000000a5e8a7981 */ /* 0x000366000c1e1500 */
[----:B0-----:R-:W-:Y:S01]  /*21d0*/  LEA R98, R9, R104, 0x1 ;  /* 0x0000006809627211 */ /* 0x001fe200078e08ff */
[----:B------:R0:W5:Y:S01]  /*21e0*/  LDG.E.U16 R139, desc[UR10][R100.64] ;  /* 0x0000000a648b7981 */ /* 0x000162000c1e1500 */
[----:B------:R-:W-:-:S02]  /*21f0*/  LEA.HI.X.SX32 R103, R120, R0, 0x1, P1 ;  /* 0x0000000078677211 */ /* 0x000fc400008f0eff */
[-C--:B------:R-:W-:Y:S01]  /*2200*/  LEA R92, P2, R118, R7.reuse, 0x1 ;  /* 0x00000007765c7211 */ /* 0x080fe200078408ff */
[C---:B------:R-:W-:Y:S01]  /*2210*/  IMAD R116, R9.reuse, 0x2, R98 ;  /* 0x0000000209747824 */ /* 0x040fe200078e0262 */
[-C--:B------:R-:W-:Y:S01]  /*2220*/  LEA R90, P1, R104, R7.reuse, 0x1 ;  /* 0x00000007685a7211 */ /* 0x080fe200078208ff */
[----:B------:R-:W5:Y:S01]  /*2230*/  LDG.E.U16 R140, desc[UR10][R102.64] ;  /* 0x0000000a668c7981 */ /* 0x000f62000c1e1500 */
[-C--:B------:R-:W-:Y:S01]  /*2240*/  LEA.HI.X.SX32 R93, R118, R0.reuse, 0x1, P2 ;  /* 0x00000000765d7211 */ /* 0x080fe200010f0eff */
[----:B------:R-:W-:Y:S01]  /*2250*/  IMAD R118, R9, 0x2, R116 ;  /* 0x0000000209767824 */ /* 0x000fe200078e0274 */
[----:B------:R-:W-:Y:S02]  /*2260*/  LEA.HI.X.SX32 R91, R104, R0, 0x1, P1 ;  /* 0x00000000685b7211 */ /* 0x000fe400008f0eff */
[-C--:B------:R-:W-:Y:S01]  /*2270*/  LEA R104, P1, R98, R7.reuse, 0x1 ;  /* 0x0000000762687211 */ /* 0x080fe200078208ff */
[----:B------:R3:W5:Y:S01]  /*2280*/  LDG.E.U16 R120, desc[UR10][R92.64] ;  /* 0x0000000a5c787981 */ /* 0x000762000c1e1500 */
[----:B-1----:R-:W-:-:S02]  /*2290*/  LEA R94, P2, R116, R7, 0x1 ;  /* 0x00000007745e7211 */ /* 0x002fc400078408ff */
[-C--:B------:R-:W-:Y:S01]  /*22a0*/  LEA.HI.X.SX32 R105, R98, R0.reuse, 0x1, P1 ;  /* 0x0000000062697211 */ /* 0x080fe200008f0eff */
[----:B------:R1:W5:Y:S01]  /*22b0*/  LDG.E.U16 R141, desc[UR10][R90.64] ;  /* 0x0000000a5a8d7981 */ /* 0x000362000c1e1500 */
[-C--:B0-----:R-:W-:Y:S01]  /*22c0*/  LEA R100, P1, R118, R7.reuse, 0x1 ;  /* 0x0000000776647211 */ /* 0x081fe200078208ff */
[C---:B---3--:R-:W-:Y:S01]  /*22d0*/  IMAD R92, R9.reuse, 0x2, R118 ;  /* 0x00000002095c7824 */ /* 0x048fe200078e0276 */
[-C--:B------:R-:W-:Y:S01]  /*22e0*/  LEA.HI.X.SX32 R95, R116, R0.reuse, 0x1, P2 ;  /* 0x00000000745f7211 */ /* 0x080fe200010f0eff */
[----:B------:R-:W5:Y:S01]  /*22f0*/  LDG.E.U16 R142, desc[UR10][R104.64] ;  /* 0x0000000a688e7981 */ /* 0x000f62000c1e1500 */
[----:B------:R-:W-:Y:S02]  /*2300*/  LEA.HI.X.SX32 R101, R118, R0, 0x1, P1 ;  /* 0x0000000076657211 */ /* 0x000fe400008f0eff */
[----:B------:R-:W-:Y:S01]  /*2310*/  LEA R98, P1, R92, R7, 0x1 ;  /* 0x000000075c627211 */ /* 0x000fe200078208ff */
[----:B------:R0:W5:Y:S01]  /*2320*/  LDG.E.U16 R143, desc[UR10][R94.64] ;  /* 0x0000000a5e8f7981 */ /* 0x000162000c1e1500 */
[----:B------:R-:W-:-:S02]  /*2330*/  LEA R116, R9, R92, 0x1 ;  /* 0x0000005c09747211 */ /* 0x000fc400078e08ff */
[-C--:B------:R-:W-:Y:S01]  /*2340*/  LEA.HI.X.SX32 R99, R92, R0.reuse, 0x1, P1 ;  /* 0x000000005c637211 */ /* 0x080fe200008f0eff */
[----:B------:R3:W5:Y:S02]  /*2350*/  LDG.E.U16 R144, desc[UR10][R100.64] ;  /* 0x0000000a64907981 */ /* 0x000764000c1e1500 */
[C---:B------:R-:W-:Y:S01]  /*2360*/  IMAD R92, R9.reuse, 0x2, R116 ;  /* 0x00000002095c7824 */ /* 0x040fe200078e0274 */
[C---:B------:R-:W-:Y:S01]  /*2370*/  LEA R102, P1, R116.reuse, R7, 0x1 ;  /* 0x0000000774667211 */ /* 0x040fe200078208ff */
[----:B------:R4:W5:Y:S02]  /*2380*/  LDG.E.U16 R145, desc[UR10][R98.64] ;  /* 0x0000000a62917981 */ /* 0x000964000c1e1500 */
[----:B------:R-:W-:Y:S01]  /*2390*/  IMAD R118, R9, 0x2, R92 ;  /* 0x0000000209767824 */ /* 0x000fe200078e025c */
[----:B------:R-:W-:-:S03]  /*23a0*/  LEA.HI.X.SX32 R103, R116, R0, 0x1, P1 ;  /* 0x0000000074677211 */ /* 0x000fc600008f0eff */
[C---:B------:R-:W-:Y:S01]  /*23b0*/  IMAD R116, R9.reuse, 0x2, R118 ;  /* 0x0000000209747824 */ /* 0x040fe200078e0276 */
[-C--:B-1----:R-:W-:Y:S01]  /*23c0*/  LEA R90, P2, R92, R7.reuse, 0x1 ;  /* 0x000000075c5a7211 */ /* 0x082fe200078408ff */
[----:B------:R-:W-:Y:S01]  /*23d0*/  IMAD.SHL.U32 R134, R146, 0x2, RZ ;  /* 0x0000000292867824 */ /* 0x000fe200078e00ff */
[----:B--2---:R-:W-:Y:S01]  /*23e0*/  R2UR UR7, R114 ;  /* 0x00000000720772ca */ /* 0x004fe200000e0000 */
[----:B------:R-:W5:Y:S01]  /*23f0*/  LDG.E.U16 R102, desc[UR10][R102.64] ;  /* 0x0000000a66667981 */ /* 0x000f62000c1e1500 */
[C---:B0-----:R-:W-:Y:S02]  /*2400*/  LEA R94, R9.reuse, R116, 0x1 ;  /* 0x00000074095e7211 */ /* 0x041fe400078e08ff */
[----:B------:R-:W-:Y:S02]  /*2410*/  LEA.HI.X.SX32 R91, R92, R0, 0x1, P2 ;  /* 0x000000005c5b7211 */ /* 0x000fe400010f0eff */
[----:B------:R-:W-:Y:S01]  /*2420*/  LEA R104, P2, R94, R7, 0x1 ;  /* 0x000000075e687211 */ /* 0x000fe200078408ff */
[----:B------:R-:W-:-:S03]  /*2430*/  IMAD R9, R9, 0x2, R94 ;  /* 0x0000000209097824 */ /* 0x000fc600078e025e */
[-C--:B------:R-:W-:Y:S01]  /*2440*/  LEA.HI.X.SX32 R105, R94, R0.reuse, 0x1, P2 ;  /* 0x000000005e697211 */ /* 0x080fe200010f0eff */
[----:B------:R0:W5:Y:S01]  /*2450*/  LDG.E.U16 R91, desc[UR10][R90.64] ;  /* 0x0000000a5a5b7981 */ /* 0x000162000c1e1500 */
[----:B------:R-:W1:Y:S01]  /*2460*/  LDC.64 R94, c[0x0][0x3c0] ;  /* 0x0000f000ff5e7b82 */ /* 0x000e620000000a00 */
[-C--:B------:R-:W-:Y:S02]  /*2470*/  LEA R92, P1, R118, R7.reuse, 0x1 ;  /* 0x00000007765c7211 */ /* 0x080fe400078208ff */
[----:B------:R-:W-:Y:S01]  /*2480*/  LOP3.LUT R134, R134, 0x7e, RZ, 0xc0, !PT ;  /* 0x0000007e86867812 */ /* 0x000fe200078ec0ff */
[----:B------:R-:W5:Y:S01]  /*2490*/  LDG.E.U16 R104, desc[UR10][R104.64] ;  /* 0x0000000a68687981 */ /* 0x000f62000c1e1500 */
[----:B------:R-:W-:Y:S02]  /*24a0*/  LEA.HI.X.SX32 R93, R118, R0, 0x1, P1 ;  /* 0x00000000765d7211 */ /* 0x000fe400008f0eff */
[----:B---3--:R-:W-:-:S03]  /*24b0*/  LEA R100, P1, R116, R7, 0x1 ;  /* 0x0000000774647211 */ /* 0x008fc600078208ff */
[----:B------:R-:W5:Y:S01]  /*24c0*/  LDG.E.U16 R92, desc[UR10][R92.64] ;  /* 0x0000000a5c5c7981 */ /* 0x000f62000c1e1500 */
[-C--:B------:R-:W-:Y:S02]  /*24d0*/  LEA.HI.X.SX32 R101, R116, R0.reuse, 0x1, P1 ;  /* 0x0000000074657211 */ /* 0x080fe400008f0eff */
[C---:B----4-:R-:W-:Y:S02]  /*24e0*/  LEA R98, P1, R9.reuse, R7, 0x1 ;  /* 0x0000000709627211 */ /* 0x050fe400078208ff */
[--C-:B------:R-:W-:Y:S01]  /*24f0*/  SHF.R.U32.HI R7, RZ, 0x5, R146.reuse ;  /* 0x00000005ff077819 */ /* 0x100fe20000011692 */
[----:B------:R-:W5:Y:S01]  /*2500*/  LDG.E.U16 R100, desc[UR10][R100.64] ;  /* 0x0000000a64647981 */ /* 0x000f62000c1e1500 */
[----:B------:R-:W-:Y:S02]  /*2510*/  LEA.HI.X.SX32 R99, R9, R0, 0x1, P1 ;  /* 0x0000000009637211 */ /* 0x000fe400008f0eff */
[----:B------:R-:W-:Y:S02]  /*2520*/  LOP3.LUT R0, R146, 0xff, RZ, 0xc0, !PT ;  /* 0x000000ff92007812 */ /* 0x000fe400078ec0ff */
[----:B------:R-:W-:Y:S01]  /*2530*/  R2UR UR5, R7 ;  /* 0x00000000070572ca */ /* 0x000fe200000e0000 */
[----:B------:R2:W5:Y:S01]  /*2540*/  LDG.E.U16 R98, desc[UR10][R98.64] ;  /* 0x0000000a62627981 */ /* 0x000562000c1e1500 */
[----:B------:R-:W-:Y:S01]  /*2550*/  SHF.R.S32.HI R7, RZ, 0x7, R146 ;  /* 0x00000007ff077819 */ /* 0x000fe20000011492 */
[----:B------:R-:W-:-:S02]  /*2560*/  IMAD R9, R0, UR4, RZ ;  /* 0x0000000400097c24 */ /* 0x000fc4000f8e02ff */
[----:B-1----:R-:W-:-:S03]  /*2570*/  IMAD R94, R94, UR9, RZ ;  /* 0x000000095e5e7c24 */ /* 0x002fc6000f8e02ff */
[----:B0-----:R-:W-:Y:S02]  /*2580*/  SHF.L.U32 R90, R9, 0x1, RZ ;  /* 0x00000001095a7819 */ /* 0x001fe400000006ff */
[----:B--2---:R-:W-:Y:S01]  /*2590*/  SGXT R99, R7, 0x1 ;  /* 0x000000010763781a */ /* 0x004fe20000000200 */
[----:B------:R-:W-:Y:S02]  /*25a0*/  IMAD.SHL.U32 R7, R94, 0x2, RZ ;  /* 0x000000025e077824 */ /* 0x000fe400078e00ff */
[----:B------:R-:W-:Y:S01]  /*25b0*/  IMAD.SHL.U32 R93, R146, 0x200, RZ ;  /* 0x00000200925d7824 */ /* 0x000fe200078e00ff */
[----:B------:R-:W-:Y:S01]  /*25c0*/  LOP3.LUT R114, R134, 0x90, R99, 0x78, !PT ;  /* 0x0000009086727812 */ /* 0x000fe200078e7863 */
[----:B------:R-:W-:Y:S01]  /*25d0*/  IMAD.HI R9, R9, 0x2, RZ ;  /* 0x0000000209097827 */ /* 0x000fe200078e02ff */
[----:B------:R-:W-:-:S03]  /*25e0*/  IADD3 R136, P1, P2, R90, R136, R7 ;  /* 0x000000885a887210 */ /* 0x000fc60007a3e007 */
[----:B------:R-:W-:Y:S01]  /*25f0*/  IMAD.HI R94, R94, 0x2, RZ ;  /* 0x000000025e5e7827 */ /* 0x000fe200078e02ff */
[----:B------:R-:W-:-:S04]  /*2600*/  LOP3.LUT R93, R114, 0x8000, R93, 0xf8, !PT ;  /* 0x00008000725d7812 */ /* 0x000fc800078ef85d */
[----:B------:R-:W-:Y:S01]  /*2610*/  IADD3.X R137, PT, PT, R9, R137, R94, P1, P2 ;  /* 0x0000008909897210 */ /* 0x000fe20000fe445e */
[----:B------:R-:W-:Y:S06]  /*2620*/  @P0 BRA `(.L_x_5) ;  /* 0x0000000000180947 */ /* 0x000fec0003800000 */
[----:B------:R-:W-:Y:S01]  /*2630*/  ELECT P1, URZ, PT ;  /* 0x0000000000ff782f */ /* 0x000fe20003820000 */
[----:B------:R-:W-:Y:S01]  /*2640*/  IMAD.MOV.U32 R7, RZ, RZ, 0x1 ;  /* 0x00000001ff077424 */ /* 0x000fe200078e00ff */
[----:B------:R-:W-:Y:S01]  /*2650*/  UMOV UR4, 0x40 ;  /* 0x0000004000047882 */ /* 0x000fe20000000000 */
[----:B------:R-:W-:Y:S01]  /*2660*/  UVIRTCOUNT.DEALLOC.SMPOOL 0x80 ;  /* 0x000000800000784c */ /* 0x000fe20000000000 */
[----:B------:R-:W-:-:S09]  /*2670*/  ULEA UR4, UR8, UR4, 0x18 ;  /* 0x0000000408047291 */ /* 0x000fd2000f8ec0ff */
[----:B------:R0:W-:Y:S03]  /*2680*/  @P1 STS.U8 [UR4], R7 ;  /* 0x00000007ff001988 */ /* 0x0001e60008000004 */
.L_x_5:
[----:B-----5:R1:W-:Y:S01]  /*2690*/  STS.U16 [R93+UR6], R2 ;  /* 0x000000025d007988 */ /* 0x0203e20008000406 */
[----:B------:R-:W-:Y:S01]  /*26a0*/  USHF.L.U32 UR12, UR5, 0x15, URZ ;  /* 0x00000015050c7899 */ /* 0x000fe200080006ff */
[----:B------:R-:W-:Y:S01]  /*26b0*/  LOP3.LUT P1, RZ, R146, 0xff, RZ, 0xc0, !PT ;  /* 0x000000ff92ff7812 */ /* 0x000fe2000782c0ff */
[----:B------:R-:W-:Y:S01]  /*26c0*/  ULOP3.LUT UR13, UR5, 0x4, URZ, 0xc0, !UPT ;  /* 0x00000004050d7892 */ /* 0x000fe2000f8ec0ff */
[----:B------:R-:W-:Y:S01]  /*26d0*/  STS.U16 [R93+UR6+0x400], R6 ;  /* 0x000400065d007988 */ /* 0x000fe20008000406 */
[----:B------:R-:W-:Y:S01]  /*26e0*/  ULOP3.LUT UR12, UR12, 0x600000, URZ, 0xc0, !UPT ;  /* 0x006000000c0c7892 */ /* 0x000fe2000f8ec0ff */
[----:B------:R-:W2:Y:S01]  /*26f0*/  LDC R9, c[0x0][0x3c4] ;  /* 0x0000f100ff097b82 */ /* 0x000ea20000000800 */
[----:B------:R-:W-:Y:S01]  /*2700*/  UMOV UR14, 0x1 ;  /* 0x00000001000e7882 */ /* 0x000fe20000000000 */
[----:B------:R-:W-:Y:S01]  /*2710*/  STS.U16 [R93+UR6+0x800], R12 ;  /* 0x0008000c5d007988 */ /* 0x000fe20008000406 */
[----:B------:R-:W-:Y:S01]  /*2720*/  UIADD3 UR8, UPT, UPT, UR7, UR12, URZ ;  /* 0x0000000c07087290 */ /* 0x000fe2000fffe0ff */
[----:B-1----:R-:W-:Y:S01]  /*2730*/  LOP3.LUT R2, R93, 0x20, RZ, 0x3c, !PT ;  /* 0x000000205d027812 */ /* 0x002fe200078e3cff */
[----:B------:R-:W-:-:S02]  /*2740*/  UIADD3 UR4, UPT, UPT, UR6, 0x1c000, URZ ;  /* 0x0001c00006047890 */ /* 0x000fc4000fffe0ff */
[----:B------:R-:W-:Y:S01]  /*2750*/  STS.U16 [R93+UR6+0xc00], R16 ;  /* 0x000c00105d007988 */ /* 0x000fe20008000406 */
[----:B------:R-:W-:Y:S01]  /*2760*/  ULEA UR8, UR13, UR8, 0x5 ;  /* 0x000000080d087291 */ /* 0x000fe2000f8e28ff */
[----:B0-----:R-:W0:Y:S01]  /*2770*/  LDC R7, c[0x0][0x3c4] ;  /* 0x0000f100ff077b82 */ /* 0x001e220000000800 */
[----:B------:R-:W-:Y:S01]  /*2780*/  VOTEU.ALL UP0, P1 ;  /* 0x0000000000ff7886 */ /* 0x000fe20000800000 */
[----:B------:R-:W-:Y:S01]  /*2790*/  STS.U16 [R93+UR6+0x1000], R20 ;  /* 0x001000145d007988 */ /* 0x000fe20008000406 */
[----:B------:R-:W-:Y:S01]  /*27a0*/  SHF.L.U32 R95, R95, 0x1, RZ ;  /* 0x000000015f5f7819 */ /* 0x000fe200000006ff */
[----:B------:R-:W-:Y:S02]  /*27b0*/  VOTEU.ALL UP1, P1 ;  /* 0x0000000000ff7886 */ /* 0x000fe40000820000 */
[----:B------:R-:W-:Y:S01]  /*27c0*/  STS.U16 [R93+UR6+0x1400], R24 ;  /* 0x001400185d007988 */ /* 0x000fe20008000406 */
[----:B------:R-:W-:-:S04]  /*27d0*/  @!UP0 UIADD3 UR16, UPT, UPT, -UR14, 0x100000, URZ ;  /* 0x001000000e108890 */ /* 0x000fc8000fffe1ff */
[----:B------:R-:W-:Y:S02]  /*27e0*/  @!UP0 USHF.L.U32 UR17, UR16, 0xb, URZ ;  /* 0x0000000b10118899 */ /* 0x000fe400080006ff */
[----:B------:R-:W-:Y:S01]  /*27f0*/  @!UP0 USHF.L.U32 UR16, UR16, 0x1, URZ ;  /* 0x0000000110108899 */ /* 0x000fe200080006ff */
[----:B------:R-:W1:Y:S01]  /*2800*/  LDC R237, c[0x0][0x3c4] ;  /* 0x0000f100ffed7b82 */ /* 0x000e620000000800 */
[----:B------:R-:W-:Y:S04]  /*2810*/  STS.U16 [R93+UR6+0x1800], R28 ;  /* 0x0018001c5d007988 */ /* 0x000fe80008000406 */
[----:B------:R-:W-:Y:S04]  /*2820*/  STS.U16 [R93+UR6+0x1c00], R32 ;  /* 0x001c00205d007988 */ /* 0x000fe80008000406 */
[----:B------:R-:W-:Y:S04]  /*2830*/  STS.U16 [R93+UR6+0x2000], R36 ;  /* 0x002000245d007988 */ /* 0x000fe80008000406 */
[----:B------:R-:W-:Y:S04]  /*2840*/  STS.U16 [R93+UR6+0x2400], R40 ;  /* 0x002400285d007988 */ /* 0x000fe80008000406 */
[----:B------:R-:W-:Y:S04]  /*2850*/  STS.U16 [R93+UR6+0x2800], R44 ;  /* 0x0028002c5d007988 */ /* 0x000fe80008000406 */
[----:B------:R-:W-:Y:S04]  /*2860*/  STS.U16 [R93+UR6+0x2c00], R48 ;  /* 0x002c00305d007988 */ /* 0x000fe80008000406 */
[----:B------:R-:W-:Y:S04]  /*2870*/  STS.U16 [R93+UR6+0x3000], R52 ;  /* 0x003000345d007988 */ /* 0x000fe80008000406 */
[----:B------:R3:W-:Y:S04]  /*2880*/  STS.U16 [R93+UR6+0x3400], R56 ;  /* 0x003400385d007988 */ /* 0x0007e80008000406 */
[----:B------:R-:W-:Y:S04]  /*2890*/  STS.U16 [R93+UR6+0x3800], R60 ;  /* 0x0038003c5d007988 */ /* 0x000fe80008000406 */
[----:B------:R4:W-:Y:S01]  /*28a0*/  STS.U16 [R93+UR6+0x3c00], R64 ;  /* 0x003c00405d007988 */ /* 0x0009e20008000406 */
[----:B---3--:R-:W3:Y:S03]  /*28b0*/  LDC R56, c[0x0][0x3c4] ;  /* 0x0000f100ff387b82 */ /* 0x008ee60000000800 */
[----:B------:R-:W-:Y:S04]  /*28c0*/  STS.U16 [R93+UR6+0x4000], R68 ;  /* 0x004000445d007988 */ /* 0x000fe80008000406 */
[----:B------:R-:W-:Y:S01]  /*28d0*/  STS.U16 [R93+UR6+0x4400], R72 ;  /* 0x004400485d007988 */ /* 0x000fe20008000406 */
[----:B----4-:R-:W4:Y:S03]  /*28e0*/  LDC R64, c[0x0][0x3c4] ;  /* 0x0000f100ff407b82 */ /* 0x010f260000000800 */
[----:B------:R-:W-:Y:S04]  /*28f0*/  STS.U16 [R93+UR6+0x4800], R76 ;  /* 0x0048004c5d007988 */ /* 0x000fe80008000406 */
[----:B------:R-:W-:Y:S04]  /*2900*/  STS.U16 [R93+UR6+0x4c00], R80 ;  /* 0x004c00505d007988 */ /* 0x000fe80008000406 */
[----:B------:R-:W-:Y:S01]  /*2910*/  STS.U16 [R93+UR6+0x5000], R84 ;  /* 0x005000545d007988 */ /* 0x000fe20008000406 */
[----:B------:R-:W0:Y:S03]  /*2920*/  LDC R60, c[0x0][0x3c4] ;  /* 0x0000f100ff3c7b82 */ /* 0x000e260000000800 */
        /* <DEDUP_REMOVED lines=9> */
[----:B------:R-:W-:Y:S04]  /*29c0*/  STS.U16 [R93+UR6+0x7800], R144 ;  /* 0x007800905d007988 */ /* 0x000fe80008000406 */
[----:B------:R-:W-:Y:S01]  /*29d0*/  STS.U16 [R93+UR6+0x7c00], R92 ;  /* 0x007c005c5d007988 */ /* 0x000fe20008000406 */
[----:B-1----:R-:W1:Y:S03]  /*29e0*/  LDC R135, c[0x0][0x3f0] ;  /* 0x0000fc00ff877b82 */ /* 0x002e660000000800 */
[----:B------:R0:W-:Y:S04]  /*29f0*/  STS.U16 [R2+UR6+0x100], R3 ;  /* 0x0001000302007988 */ /* 0x0001e80008000406 */
[----:B------:R-:W-:Y:S01]  /*2a00*/  STS.U16 [R2+UR6+0x500], R8 ;  /* 0x0005000802007988 */ /* 0x000fe20008000406 */
[----:B------:R-:W-:Y:S03]  /*2a10*/  STTM.x128 tmem[UR8], RZ ;  /* 0x000000ff000079ed */ /* 0x000fe600083c0008 */
[----:B------:R2:W-:Y:S01]  /*2a20*/  STS.U16 [R2+UR6+0x900], R13 ;  /* 0x0009000d02007988 */ /* 0x0005e20008000406 */
[----:B0-----:R-:W-:Y:S01]  /*2a30*/  LOP3.LUT R3, R93, 0x40, RZ, 0x3c, !PT ;  /* 0x000000405d037812 */ /* 0x001fe200078e3cff */
[----:B------:R-:W0:Y:S02]  /*2a40*/  LDC R72, c[0x0][0x3c4] ;  /* 0x0000f100ff487b82 */ /* 0x000e240000000800 */
[----:B------:R1:W-:Y:S04]  /*2a50*/  STS.U16 [R2+UR6+0xd00], R17 ;  /* 0x000d001102007988 */ /* 0x0003e80008000406 */
[----:B------:R1:W-:Y:S02]  /*2a60*/  STS.U16 [R2+UR6+0x1100], R21 ;  /* 0x0011001502007988 */ /* 0x0003e40008000406 */
[----:B--2---:R-:W2:Y:S02]  /*2a70*/  LDC R13, c[0x0][0x3c4] ;  /* 0x0000f100ff0d7b82 */ /* 0x004ea40000000800 */
[----:B------:R-:W-:Y:S01]  /*2a80*/  STS.U16 [R2+UR6+0x1500], R25 ;  /* 0x0015001902007988 */ /* 0x000fe20008000406 */
[----:B------:R-:W-:Y:S01]  /*2a90*/  IADD3 R160, P4, PT, R95, R136, RZ ;  /* 0x000000885fa07210 */ /* 0x000fe20007f9e0ff */
[----:B------:R-:W-:Y:S01]  /*2aa0*/  IMAD R9, R9, 0x6, RZ ;  /* 0x0000000609097824 */ /* 0x000fe200078e02ff */
[----:B-1----:R-:W-:Y:S01]  /*2ab0*/  ISETP.GT.AND P2, PT, R135, RZ, PT ;  /* 0x000000ff8700720c */ /* 0x002fe20003f44270 */
[----:B------:R-:W-:Y:S02]  /*2ac0*/  STS.U16 [R2+UR6+0x1900], R29 ;  /* 0x0019001d02007988 */ /* 0x000fe40008000406 */
[----:B------:R-:W1:Y:S02]  /*2ad0*/  LDC R17, c[0x0][0x3c4] ;  /* 0x0000f100ff117b82 */ /* 0x000e640000000800 */
[----:B------:R0:W-:Y:S04]  /*2ae0*/  STS.U16 [R2+UR6+0x1d00], R33 ;  /* 0x001d002102007988 */ /* 0x0001e80008000406 */
[----:B------:R-:W-:Y:S02]  /*2af0*/  STS.U16 [R2+UR6+0x2100], R37 ;  /* 0x0021002502007988 */ /* 0x000fe40008000406 */
[----:B------:R-:W1:Y:S02]  /*2b00*/  LDC R21, c[0x0][0x3c4] ;  /* 0x0000f100ff157b82 */ /* 0x000e640000000800 */
[----:B------:R-:W-:Y:S04]  /*2b10*/  STS.U16 [R2+UR6+0x2500], R41 ;  /* 0x0025002902007988 */ /* 0x000fe80008000406 */
[----:B------:R2:W-:Y:S02]  /*2b20*/  STS.U16 [R2+UR6+0x2900], R45 ;  /* 0x0029002d02007988 */ /* 0x0005e40008000406 */
[----:B0-----:R-:W0:Y:S02]  /*2b30*/  LDC R33, c[0x0][0x3c4] ;  /* 0x0000f100ff217b82 */ /* 0x001e240000000800 */
[----:B------:R1:W-:Y:S04]  /*2b40*/  STS.U16 [R2+UR6+0x2d00], R49 ;  /* 0x002d003102007988 */ /* 0x0003e80008000406 */
[----:B------:R0:W-:Y:S02]  /*2b50*/  STS.U16 [R2+UR6+0x3100], R53 ;  /* 0x0031003502007988 */ /* 0x0001e40008000406 */
[----:B--2---:R-:W2:Y:S02]  /*2b60*/  LDC R45, c[0x0][0x3c4] ;  /* 0x0000f100ff2d7b82 */ /* 0x004ea40000000800 */
[----:B------:R-:W-:Y:S04]  /*2b70*/  STS.U16 [R2+UR6+0x3500], R57 ;  /* 0x0035003902007988 */ /* 0x000fe80008000406 */
[----:B------:R-:W-:Y:S02]  /*2b80*/  STS.U16 [R2+UR6+0x3900], R61 ;  /* 0x0039003d02007988 */ /* 0x000fe40008000406 */
[----:B------:R-:W2:Y:S02]  /*2b90*/  LDC R25, c[0x0][0x3c4] ;  /* 0x0000f100ff197b82 */ /* 0x000ea40000000800 */
[----:B------:R-:W-:Y:S04]  /*2ba0*/  STS.U16 [R2+UR6+0x3d00], R65 ;  /* 0x003d004102007988 */ /* 0x000fe80008000406 */
[----:B------:R-:W-:Y:S02]  /*2bb0*/  STS.U16 [R2+UR6+0x4100], R69 ;  /* 0x0041004502007988 */ /* 0x000fe40008000406 */
[----:B------:R-:W2:Y:S02]  /*2bc0*/  LDC R37, c[0x0][0x3c4] ;  /* 0x0000f100ff257b82 */ /* 0x000ea40000000800 */
[----:B------:R0:W-:Y:S04]  /*2bd0*/  STS.U16 [R2+UR6+0x4500], R73 ;  /* 0x0045004902007988 */ /* 0x0001e80008000406 */
[----:B------:R-:W-:Y:S02]  /*2be0*/  STS.U16 [R2+UR6+0x4900], R77 ;  /* 0x0049004d02007988 */ /* 0x000fe40008000406 */
[----:B------:R-:W2:Y:S02]  /*2bf0*/  LDC R41, c[0x0][0x3c4] ;  /* 0x0000f100ff297b82 */ /* 0x000ea40000000800 */
[----:B------:R-:W-:Y:S04]  /*2c00*/  STS.U16 [R2+UR6+0x4d00], R81 ;  /* 0x004d005102007988 */ /* 0x000fe80008000406 */
[----:B------:R-:W-:Y:S02]  /*2c10*/  STS.U16 [R2+UR6+0x5100], R85 ;  /* 0x0051005502007988 */ /* 0x000fe40008000406 */
[----:B-1----:R-:W1:Y:S02]  /*2c20*/  LDC R49, c[0x0][0x3c4] ;  /* 0x0000f100ff317b82 */ /* 0x002e640000000800 */
[----:B------:R-:W-:Y:S04]  /*2c30*/  STS.U16 [R2+UR6+0x5500], R89 ;  /* 0x0055005902007988 */ /* 0x000fe80008000406 */
[----:B------:R-:W-:Y:S02]  /*2c40*/  STS.U16 [R2+UR6+0x5900], R107 ;  /* 0x0059006b02007988 */ /* 0x000fe40008000406 */
[----:B0-----:R-:W0:Y:S02]  /*2c50*/  LDC R53, c[0x0][0x3c4] ;  /* 0x0000f100ff357b82 */ /* 0x001e240000000800 */
[----:B------:R-:W-:Y:S04]  /*2c60*/  STS.U16 [R2+UR6+0x5d00], R111 ;  /* 0x005d006f02007988 */ /* 0x000fe80008000406 */
[----:B------:R-:W-:Y:S02]  /*2c70*/  STS.U16 [R2+UR6+0x6100], R119 ;  /* 0x0061007702007988 */ /* 0x000fe40008000406 */
[----:B------:R-:W0:Y:S02]  /*2c80*/  LDC R29, c[0x0][0x3c4] ;  /* 0x0000f100ff1d7b82 */ /* 0x000e240000000800 */
[----:B------:R-:W-:Y:S04]  /*2c90*/  STS.U16 [R2+UR6+0x6500], R124 ;  /* 0x0065007c02007988 */ /* 0x000fe80008000406 */
[----:B------:R-:W-:Y:S01]  /*2ca0*/  STS.U16 [R2+UR6+0x6900], R128 ;  /* 0x0069008002007988 */ /* 0x000fe20008000406 */
[----:B------:R-:W-:Y:S01]  /*2cb0*/  IMAD R7, R7, 0x5, RZ ;  /* 0x0000000507077824 */ /* 0x000fe200078e02ff */
[----:B------:R-:W0:Y:S02]  /*2cc0*/  LDC R73, c[0x0][0x3c4] ;  /* 0x0000f100ff497b82 */ /* 0x000e240000000800 */
[----:B------:R-:W-:Y:S04]  /*2cd0*/  STS.U16 [R2+UR6+0x6d00], R132 ;  /* 0x006d008402007988 */ /* 0x000fe80008000406 */
[----:B------:R-:W-:Y:S02]  /*2ce0*/  STS.U16 [R2+UR6+0x7100], R138 ;  /* 0x0071008a02007988 */ /* 0x000fe40008000406 */
[----:B------:R-:W0:Y:S02]  /*2cf0*/  LDC R68, c[0x0][0x3c4] ;  /* 0x0000f100ff447b82 */ /* 0x000e240000000800 */
[----:B------:R-:W-:Y:S04]  /*2d00*/  STS.U16 [R2+UR6+0x7500], R141 ;  /* 0x0075008d02007988 */ /* 0x000fe80008000406 */
[----:B------:R-:W-:Y:S02]  /*2d10*/  STS.U16 [R2+UR6+0x7900], R145 ;  /* 0x0079009102007988 */ /* 0x000fe40008000406 */
[----:B------:R-:W0:Y:S02]  /*2d20*/  LDC R76, c[0x0][0x3c4] ;  /* 0x0000f100ff4c7b82 */ /* 0x000e240000000800 */
[----:B------:R1:W-:Y:S01]  /*2d30*/  STS.U16 [R2+UR6+0x7d00], R100 ;  /* 0x007d006402007988 */ /* 0x0003e20008000406 */
[----:B------:R-:W-:-:S02]  /*2d40*/  IMAD R17, R17, 0xa, RZ ;  /* 0x0000000a11117824 */ /* 0x000fc400078e02ff */
[----:B------:R-:W-:Y:S01]  /*2d50*/  IMAD.SHL.U32 R13, R13, 0x8, RZ ;  /* 0x000000080d0d7824 */ /* 0x000fe200078e00ff */
[----:B------:R-:W-:Y:S01]  /*2d60*/  STS.U16 [R3+UR6+0x200], R4 ;  /* 0x0002000403007988 */ /* 0x000fe20008000406 */
[----:B------:R-:W-:Y:S01]  /*2d70*/  IMAD R21, R21, 0xc, RZ ;  /* 0x0000000c15157824 */ /* 0x000fe200078e02ff */
[----:B------:R-:W0:Y:S01]  /*2d80*/  LDC R69, c[0x0][0x3c4] ;  /* 0x0000f100ff457b82 */ /* 0x000e220000000800 */
[----:B------:R-:W-:Y:S01]  /*2d90*/  IMAD R33, R33, 0x12, RZ ;  /* 0x0000001221217824 */ /* 0x000fe200078e02ff */
[----:B------:R-:W-:Y:S01]  /*2da0*/  STS.U16 [R3+UR6+0x600], R10 ;  /* 0x0006000a03007988 */ /* 0x000fe20008000406 */
[----:B--2---:R-:W-:Y:S01]  /*2db0*/  IMAD R45, R45, 0x18, RZ ;  /* 0x000000182d2d7824 */ /* 0x004fe200078e02ff */
[----:B-1----:R-:W-:Y:S02]  /*2dc0*/  LOP3.LUT R2, R93, 0x60, RZ, 0x3c, !PT ;  /* 0x000000605d027812 */ /* 0x002fe400078e3cff */
[----:B------:R-:W-:Y:S02]  /*2dd0*/  STS.U16 [R3+UR6+0xa00], R14 ;  /* 0x000a000e03007988 */ /* 0x000fe40008000406 */
[----:B------:R-:W1:Y:S01]  /*2de0*/  LDC R57, c[0x0][0x3c4] ;  /* 0x0000f100ff397b82 */ /* 0x000e620000000800 */
[----:B------:R-:W-:Y:S01]  /*2df0*/  IADD3 R156, P5, PT, R9, R136, RZ ;  /* 0x00000088099c7210 */ /* 0x000fe20007fbe0ff */
[----:B------:R-:W-:Y:S01]  /*2e00*/  STS.U16 [R3+UR6+0xe00], R18 ;  /* 0x000e001203007988 */ /* 0x000fe20008000406 */
[----:B---3--:R-:W-:Y:S01]  /*2e10*/  IMAD R235, R56, 0x22, RZ ;  /* 0x0000002238eb7824 */ /* 0x008fe200078e02ff */
[----:B------:R-:W-:-:S02]  /*2e20*/  PRMT R61, RZ, 0x7610, R61 ;  /* 0x00007610ff3d7816 */ /* 0x000fc4000000003d */
[----:B------:R-:W-:Y:S01]  /*2e30*/  STS.U16 [R3+UR6+0x1200], R22 ;  /* 0x0012001603007988 */ /* 0x000fe20008000406 */
[----:B------:R-:W-:Y:S01]  /*2e40*/  IMAD R25, R25, 0xe, RZ ;  /* 0x0000000e19197824 */ /* 0x000fe200078e02ff */
[----:B------:R-:W2:Y:S02]  /*2e50*/  LDC R77, c[0x0][0x3c4] ;  /* 0x0000f100ff4d7b82 */ /* 0x000ea40000000800 */
[----:B------:R-:W-:Y:S04]  /*2e60*/  STS.U16 [R3+UR6+0x1600], R26 ;  /* 0x0016001a03007988 */ /* 0x000fe80008000406 */
        /* <DEDUP_REMOVED lines=8> */
[----:B------:R0:W-:Y:S04]  /*2ef0*/  STS.U16 [R3+UR6+0x3a00], R62 ;  /* 0x003a003e03007988 */ /* 0x0001e80008000406 */
[----:B------:R-:W-:Y:S01]  /*2f00*/  STS.U16 [R3+UR6+0x3e00], R66 ;  /* 0x003e004203007988 */ /* 0x000fe20008000406 */
[----:B---3--:R-:W3:Y:S03]  /*2f10*/  LDC R58, c[0x0][0x3c4] ;  /* 0x0000f100ff3a7b82 */ /* 0x008ee60000000800 */
[----:B------:R1:W-:Y:S04]  /*2f20*/  STS.U16 [R3+UR6+0x4200], R70 ;  /* 0x0042004603007988 */ /* 0x0003e80008000406 */
[----:B------:R2:W-:Y:S01]  /*2f30*/  STS.U16 [R3+UR6+0x4600], R74 ;  /* 0x0046004a03007988 */ /* 0x0005e20008000406 */
[----:B0-----:R-:W0:Y:S03]  /*2f40*/  LDC R62, c[0x0][0x3c4] ;  /* 0x0000f100ff3e7b82 */ /* 0x001e260000000800 */
[----:B------:R-:W-:Y:S04]  /*2f50*/  STS.U16 [R3+UR6+0x4a00], R78 ;  /* 0x004a004e03007988 */ /* 0x000fe80008000406 */
[----:B------:R-:W-:Y:S01]  /*2f60*/  STS.U16 [R3+UR6+0x4e00], R82 ;  /* 0x004e005203007988 */ /* 0x000fe20008000406 */
[----:B-1----:R-:W1:Y:S03]  /*2f70*/  LDC R70, c[0x0][0x3c4] ;  /* 0x0000f100ff467b82 */ /* 0x002e660000000800 */
[----:B------:R-:W-:Y:S04]  /*2f80*/  STS.U16 [R3+UR6+0x5200], R86 ;  /* 0x0052005603007988 */ /* 0x000fe80008000406 */
[----:B------:R-:W-:Y:S01]  /*2f90*/  STS.U16 [R3+UR6+0x5600], R96 ;  /* 0x0056006003007988 */ /* 0x000fe20008000406 */
[----:B------:R-:W-:Y:S01]  /*2fa0*/  LEA R154, P3, R73, R136, 0x3 ;  /* 0x00000088499a7211 */ /* 0x000fe200078618ff */
[----:B------:R-:W0:Y:S02]  /*2fb0*/  LDC R66, c[0x0][0x3c4] ;  /* 0x0000f100ff427b82 */ /* 0x000e240000000800 */
        /* <DEDUP_REMOVED lines=9> */
[----:B------:R0:W-:Y:S01]  /*3050*/  STS.U16 [R3+UR6+0x7e00], R104 ;  /* 0x007e006803007988 */ /* 0x0001e20008000406 */
[----:B------:R-:W-:Y:S01]  /*3060*/  LEA.HI.X.SX32 R161, R69, R137, 0x1, P4 ;  /* 0x0000008945a17211 */ /* 0x000fe200020f0eff */
[----:B--2---:R-:W2:Y:S02]  /*3070*/  LDC R74, c[0x0][0x3c4] ;  /* 0x0000f100ff4a7b82 */ /* 0x004ea40000000800 */
[----:B------:R1:W-:Y:S04]  /*3080*/  STS.U16 [R2+UR6+0x300], R5 ;  /* 0x0003000502007988 */ /* 0x0003e80008000406 */
[----:B------:R1:W-:Y:S02]  /*3090*/  STS.U16 [R2+UR6+0x4300], R71 ;  /* 0x0043004702007988 */ /* 0x0003e40008000406 */
[----:B0-----:R-:W0:Y:S02]  /*30a0*/  LDC R3, c[0x0][0x3c4] ;  /* 0x0000f100ff037b82 */ /* 0x001e240000000800 */
[----:B------:R3:W-:Y:S04]  /*30b0*/  STS.U16 [R2+UR6+0x4700], R75 ;  /* 0x0047004b02007988 */ /* 0x0007e80008000406 */
[----:B------:R-:W-:Y:S02]  /*30c0*/  STS.U16 [R2+UR6+0x700], R11 ;  /* 0x0007000b02007988 */ /* 0x000fe40008000406 */
[----:B-1----:R-:W1:Y:S02]  /*30d0*/  LDC R5, c[0x0][0x3c4] ;  /* 0x0000f100ff057b82 */ /* 0x002e640000000800 */
[----:B------:R3:W-:Y:S04]  /*30e0*/  STS.U16 [R2+UR6+0xb00], R15 ;  /* 0x000b000f02007988 */ /* 0x0007e80008000406 */
[----:B------:R-:W-:Y:S02]  /*30f0*/  STS.U16 [R2+UR6+0xf00], R19 ;  /* 0x000f001302007988 */ /* 0x000fe40008000406 */
[----:B------:R-:W0:Y:S02]  /*3100*/  LDC R71, c[0x0][0x3c4] ;  /* 0x0000f100ff477b82 */ /* 0x000e240000000800 */
[----:B------:R2:W-:Y:S04]  /*3110*/  STS.U16 [R2+UR6+0x1300], R23 ;  /* 0x0013001702007988 */ /* 0x0005e80008000406 */
[----:B------:R-:W-:Y:S02]  /*3120*/  STS.U16 [R2+UR6+0x1700], R27 ;  /* 0x0017001b02007988 */ /* 0x000fe40008000406 */
[----:B---3--:R-:W3:Y:S02]  /*3130*/  LDC R75, c[0x0][0x3c4] ;  /* 0x0000f100ff4b7b82 */ /* 0x008ee40000000800 */
[----:B------:R-:W-:Y:S04]  /*3140*/  STS.U16 [R2+UR6+0x7f00], R98 ;  /* 0x007f006202007988 */ /* 0x000fe80008000406 */
[----:B------:R0:W-:Y:S02]  /*3150*/  STS.U16 [R2+UR6+0x1b00], R31 ;  /* 0x001b001f02007988 */ /* 0x0001e40008000406 */
[----:B------:R-:W1:Y:S02]  /*3160*/  LDC R15, c[0x0][0x3c4] ;  /* 0x0000f100ff0f7b82 */ /* 0x000e640000000800 */
[----:B------:R-:W-:Y:S04]  /*3170*/  STS.U16 [R2+UR6+0x1f00], R35 ;  /* 0x001f002302007988 */ /* 0x000fe80008000406 */
[----:B------:R0:W-:Y:S02]  /*3180*/  STS.U16 [R2+UR6+0x2300], R39 ;  /* 0x0023002702007988 */ /* 0x0001e40008000406 */
[----:B------:R-:W1:Y:S02]  /*3190*/  LDC R11, c[0x0][0x3c4] ;  /* 0x0000f100ff0b7b82 */ /* 0x000e640000000800 */
[----:B------:R-:W-:Y:S04]  /*31a0*/  STS.U16 [R2+UR6+0x2700], R43 ;  /* 0x0027002b02007988 */ /* 0x000fe80008000406 */
[----:B------:R0:W-:Y:S02]  /*31b0*/  STS.U16 [R2+UR6+0x2b00], R47 ;  /* 0x002b002f02007988 */ /* 0x0001e40008000406 */
[----:B--2---:R-:W2:Y:S02]  /*31c0*/  LDC R23, c[0x0][0x3c4] ;  /* 0x0000f100ff177b82 */ /* 0x004ea40000000800 */
[----:B------:R0:W-:Y:S04]  /*31d0*/  STS.U16 [R2+UR6+0x2f00], R51 ;  /* 0x002f003302007988 */ /* 0x0001e80008000406 */
[----:B------:R0:W-:Y:S02]  /*31e0*/  STS.U16 [R2+UR6+0x3300], R55 ;  /* 0x0033003702007988 */ /* 0x0001e40008000406 */
[----:B------:R-:W1:Y:S02]  /*31f0*/  LDC R19, c[0x0][0x3c4] ;  /* 0x0000f100ff137b82 */ /* 0x000e640000000800 */
[----:B------:R-:W-:Y:S04]  /*3200*/  STS.U16 [R2+UR6+0x3700], R59 ;  /* 0x0037003b02007988 */ /* 0x000fe80008000406 */
[----:B------:R-:W-:Y:S02]  /*3210*/  STS.U16 [R2+UR6+0x3b00], R63 ;  /* 0x003b003f02007988 */ /* 0x000fe40008000406 */
[----:B0-----:R-:W0:Y:S02]  /*3220*/  LDC R31, c[0x0][0x3c4] ;  /* 0x0000f100ff1f7b82 */ /* 0x001e240000000800 */
[----:B------:R-:W-:Y:S04]  /*3230*/  STS.U16 [R2+UR6+0x3f00], R67 ;  /* 0x003f004302007988 */ /* 0x000fe80008000406 */
[----:B------:R0:W-:Y:S01]  /*3240*/  STS.U16 [R2+UR6+0x4b00], R79 ;  /* 0x004b004f02007988 */ /* 0x0001e20008000406 */
[----:B------:R-:W-:Y:S01]  /*3250*/  IMAD R37, R37, 0x14, RZ ;  /* 0x0000001425257824 */ /* 0x000fe200078e02ff */
[----:B------:R-:W0:Y:S02]  /*3260*/  LDC R27, c[0x0][0x3c4] ;  /* 0x0000f100ff1b7b82 */ /* 0x000e240000000800 */
[----:B------:R-:W-:Y:S04]  /*3270*/  STS.U16 [R2+UR6+0x4f00], R83 ;  /* 0x004f005302007988 */ /* 0x000fe80008000406 */
[----:B------:R-:W-:Y:S01]  /*3280*/  STS.U16 [R2+UR6+0x5300], R87 ;  /* 0x0053005702007988 */ /* 0x000fe20008000406 */
        /* <DEDUP_REMOVED lines=12> */
[----:B------:R-:W-:Y:S01]  /*3350*/  SHF.L.U32 R29, R29, 0x4, RZ ;  /* 0x000000041d1d7819 */ /* 0x000fe200000006ff */
[----:B------:R-:W-:Y:S01]  /*3360*/  IMAD R229, R62, 0x28, RZ ;  /* 0x000000283ee57824 */ /* 0x000fe200078e02ff */
[----:B------:R-:W0:Y:S01]  /*3370*/  LDC R78, c[0x0][0x3c4] ;  /* 0x0000f100ff4e7b82 */ /* 0x000e220000000800 */
[----:B------:R-:W-:Y:S04]  /*3380*/  STS.U16 [R2+UR6+0x6f00], R133 ;  /* 0x006f008502007988 */ /* 0x000fe80008000406 */
[----:B------:R-:W-:Y:S01]  /*3390*/  STS.U16 [R2+UR6+0x7300], R120 ;  /* 0x0073007802007988 */ /* 0x000fe20008000406 */
[----:B------:R-:W-:-:S02]  /*33a0*/  IMAD R57, R57, 0x1e, RZ ;  /* 0x0000001e39397824 */ /* 0x000fc400078e02ff */
[----:B------:R-:W-:Y:S01]  /*33b0*/  IMAD R233, R58, 0x24, RZ ;  /* 0x000000243ae97824 */ /* 0x000fe200078e02ff */
[----:B------:R-:W-:Y:S01]  /*33c0*/  STS.U16 [R2+UR6+0x7700], R143 ;  /* 0x0077008f02007988 */ /* 0x000fe20008000406 */
[----:B----4-:R-:W-:Y:S02]  /*33d0*/  IMAD R227, R64, 0x2a, RZ ;  /* 0x0000002a40e37824 */ /* 0x010fe400078e02ff */
[----:B------:R-:W-:Y:S01]  /*33e0*/  IMAD R231, R60, 0x26, RZ ;  /* 0x000000263ce77824 */ /* 0x000fe200078e02ff */
[----:B------:R4:W-:Y:S01]  /*33f0*/  STS.U16 [R2+UR6+0x7b00], R91 ;  /* 0x007b005b02007988 */ /* 0x0009e20008000406 */
[----:B-1----:R-:W-:Y:S01]  /*3400*/  IMAD.SHL.U32 R5, R5, 0x4, RZ ;  /* 0x0000000405057824 */ /* 0x002fe200078e00ff */
[-C--:B------:R-:W-:Y:S01]  /*3410*/  LEA R158, P6, R71, R136.reuse, 0x2 ;  /* 0x00000088479e7211 */ /* 0x080fe200078c10ff */
[----:B------:R-:W-:Y:S01]  /*3420*/  IMAD R221, R70, 0x30, RZ ;  /* 0x0000003046dd7824 */ /* 0x000fe200078e02ff */
[----:B------:R-:W1:Y:S02]  /*3430*/  FENCE.VIEW.ASYNC.T ;  /* 0x00000000000073c6 */ /* 0x000e640000000200 */
[----:B-1----:R-:W-:Y:S01]  /*3440*/  BAR.SYNC.DEFER_BLOCKING 0x0 ;  /* 0x0000000000007b1d */ /* 0x002fe20000010000 */
[----:B------:R-:W-:-:S02]  /*3450*/  IADD3 R152, P4, PT, R17, R136, RZ ;  /* 0x0000008811987210 */ /* 0x000fc40007f9e0ff */
[-C--:B------:R-:W-:Y:S02]  /*3460*/  LEA.HI.X.SX32 R155, R5, R137.reuse, 0x1, P3 ;  /* 0x00000089059b7211 */ /* 0x080fe400018f0eff */
[-C--:B---3--:R-:W-:Y:S01]  /*3470*/  LEA R162, P3, R75, R136.reuse, 0x4 ;  /* 0x000000884ba27211 */ /* 0x088fe200078620ff */
[----:B------:R-:W-:Y:S02]  /*3480*/  IMAD R3, R3, 0x3, RZ ;  /* 0x0000000303037824 */ /* 0x000fe400078e02ff */
[----:B------:R-:W1:Y:S01]  /*3490*/  LDC R43, c[0x0][0x3c4] ;  /* 0x0000f100ff2b7b82 */ /* 0x000e620000000800 */
[----:B------:R-:W-:Y:S01]  /*34a0*/  IMAD R15, R15, 0x9, RZ ;  /* 0x000000090f0f7824 */ /* 0x000fe200078e02ff */
[-C--:B------:R-:W-:Y:S02]  /*34b0*/  LEA.HI.X.SX32 R159, R95, R137.reuse, 0x1, P6 ;  /* 0x000000895f9f7211 */ /* 0x080fe400030f0eff */
[----:B------:R-:W-:Y:S02]  /*34c0*/  LEA.HI.X.SX32 R153, R7, R137, 0x1, P4 ;  /* 0x0000008907997211 */ /* 0x000fe400020f0eff */
[----:B------:R-:W-:-:S02]  /*34d0*/  IADD3 R150, P6, PT, R21, R136, RZ ;  /* 0x0000008815967210 */ /* 0x000fc40007fde0ff */
[-C--:B------:R-:W-:Y:S01]  /*34e0*/  IADD3 R250, P4, PT, R33, R136.reuse, RZ ;  /* 0x0000008821fa7210 */ /* 0x080fe20007f9e0ff */
[----:B------:R-:W-:Y:S01]  /*34f0*/  IMAD R11, R11, 0x7, RZ ;  /* 0x000000070b0b7824 */ /* 0x000fe200078e02ff */
[-C--:B------:R-:W-:Y:S01]  /*3500*/  LEA.HI.X.SX32 R163, R13, R137.reuse, 0x1, P3 ;  /* 0x000000890da37211 */ /* 0x080fe200018f0eff */
[----:B------:R-:W3:Y:S01]  /*3510*/  LDC R51, c[0x0][0x3c4] ;  /* 0x0000f100ff337b82 */ /* 0x000ee20000000800 */
[-C--:B------:R-:W-:Y:S01]  /*3520*/  IADD3 R244, P3, PT, R45, R136.reuse, RZ ;  /* 0x000000882df47210 */ /* 0x080fe20007f7e0ff */
[----:B--2---:R-:W-:Y:S01]  /*3530*/  IMAD R23, R23, 0xd, RZ ;  /* 0x0000000d17177824 */ /* 0x004fe200078e02ff */
[----:B------:R-:W-:Y:S01]  /*3540*/  LEA.HI.X.SX32 R157, R3, R137, 0x1, P5 ;  /* 0x00000089039d7211 */ /* 0x000fe200028f0eff */
[----:B------:R-:W2:Y:S02]  /*3550*/  FENCE.VIEW.ASYNC.S ;  /* 0x00000000000073c6 */ /* 0x000ea40000000000 */
[----:B--2---:R2:W0:Y:S02]  /*3560*/  @!UP1 SYNCS.EXCH.64 URZ, [UR4], UR16 ;  /* 0x0000001004ff95b2 */ /* 0x0044240008000100 */
[----:B0-----:R-:W-:Y:S01]  /*3570*/  BAR.SYNC.DEFER_BLOCKING 0x0 ;  /* 0x0000000000007b1d */ /* 0x001fe20000010000 */
[----:B------:R-:W-:-:S02]  /*3580*/  IADD3 R148, P5, PT, R25, R136, RZ ;  /* 0x0000008819947210 */ /* 0x000fc40007fbe0ff */
[-C--:B------:R-:W-:Y:S02]  /*3590*/  LEA.HI.X.SX32 R151, R9, R137.reuse, 0x1, P6 ;  /* 0x0000008909977211 */ /* 0x080fe400030f0eff */
[-C--:B------:R-:W-:Y:S02]  /*35a0*/  LEA.HI.X.SX32 R251, R15, R137.reuse, 0x1, P4 ;  /* 0x000000890ffb7211 */ /* 0x080fe400020f0eff */
[-C--:B------:R-:W-:Y:S02]  /*35b0*/  IADD3 R248, P6, PT, R37, R136.reuse, RZ ;  /* 0x0000008825f87210 */ /* 0x080fe40007fde0ff */
[-C--:B------:R-:W-:Y:S02]  /*35c0*/  IADD3 R242, P4, PT, R49, R136.reuse, RZ ;  /* 0x0000008831f27210 */ /* 0x080fe40007f9e0ff */
[-C--:B------:R-:W-:Y:S02]  /*35d0*/  LEA.HI.X.SX32 R245, R21, R137.reuse, 0x1, P3 ;  /* 0x0000008915f57211 */ /* 0x080fe400018f0eff */
[-C--:B------:R-:W-:Y:S01]  /*35e0*/  LEA R236, P3, R237, R136.reuse, 0x5 ;  /* 0x00000088edec7211 */ /* 0x080fe200078628ff */
[----:B------:R-:W-:Y:S01]  /*35f0*/  IMAD R19, R19, 0xb, RZ ;  /* 0x0000000b13137824 */ /* 0x000fe200078e02ff */
[-C--:B------:R-:W-:Y:S01]  /*3600*/  LEA.HI.X.SX32 R149, R11, R137.reuse, 0x1, P5 ;  /* 0x000000890b957211 */ /* 0x080fe200028f0eff */
[----:B------:R-:W-:Y:S01]  /*3610*/  IMAD R31, R31, 0x11, RZ ;  /* 0x000000111f1f7824 */ /* 0x000fe200078e02ff */
[----:B------:R-:W-:Y:S01]  /*3620*/  IADD3 R246, P5, PT, R41, R136, RZ ;  /* 0x0000008829f67210 */ /* 0x000fe20007fbe0ff */
[----:B------:R-:W0:Y:S01]  /*3630*/  LDC R55, c[0x0][0x3c4] ;  /* 0x0000f100ff377b82 */ /* 0x000e220000000800 */
[----:B------:R-:W-:-:S02]  /*3640*/  LEA.HI.X.SX32 R249, R17, R137, 0x1, P6 ;  /* 0x0000008911f97211 */ /* 0x000fc400030f0eff */
[-C--:B------:R-:W-:Y:S02]  /*3650*/  LEA.HI.X.SX32 R243, R23, R137.reuse, 0x1, P4 ;  /* 0x0000008917f37211 */ /* 0x080fe400020f0eff */
[-C--:B------:R-:W-:Y:S01]  /*3660*/  IADD3 R240, P6, PT, R53, R136.reuse, RZ ;  /* 0x0000008835f07210 */ /* 0x080fe20007fde0ff */
[----:B------:R-:W-:Y:S01]  /*3670*/  IMAD R27, R27, 0xf, RZ ;  /* 0x0000000f1b1b7824 */ /* 0x000fe200078e02ff */
[-C--:B------:R-:W-:Y:S01]  /*3680*/  IADD3 R234, P4, PT, R235, R136.reuse, RZ ;  /* 0x00000088ebea7210 */ /* 0x080fe20007f9e0ff */
[----:B------:R-:W0:Y:S01]  /*3690*/  LDC R79, c[0x0][0x3c4] ;  /* 0x0000f100ff4f7b82 */ /* 0x000e220000000800 */
[-C--:B------:R-:W-:Y:S01]  /*36a0*/  LEA.HI.X.SX32 R237, R29, R137.reuse, 0x1, P3 ;  /* 0x000000891ded7211 */ /* 0x080fe200018f0eff */
[----:B------:R-:W-:Y:S01]  /*36b0*/  IMAD R39, R39, 0x15, RZ ;  /* 0x0000001527277824 */ /* 0x000fe200078e02ff */
[-C--:B------:R-:W-:Y:S01]  /*36c0*/  IADD3 R228, P3, PT, R229, R136.reuse, RZ ;  /* 0x00000088e5e47210 */ /* 0x080fe20007f7e0ff */
[----:B------:R-:W-:Y:S01]  /*36d0*/  IMAD R225, R66, 0x2c, RZ ;  /* 0x0000002c42e17824 */ /* 0x000fe200078e02ff */
[-C--:B------:R-:W-:Y:S01]  /*36e0*/  LEA.HI.X.SX32 R247, R19, R137.reuse, 0x1, P5 ;  /* 0x0000008913f77211 */ /* 0x080fe200028f0eff */
[----:B------:R-:W-:Y:S01]  /*36f0*/  IMAD R219, R72, 0x32, RZ ;  /* 0x0000003248db7824 */ /* 0x000fe200078e02ff */
[-C--:B------:R-:W-:Y:S01]  /*3700*/  IADD3 R238, P5, PT, R57, R136.reuse, RZ ;  /* 0x0000008839ee7210 */ /* 0x080fe20007fbe0ff */
[----:B------:R-:W-:Y:S01]  /*3710*/  IMAD R35, R35, 0x13, RZ ;  /* 0x0000001323237824 */ /* 0x000fe200078e02ff */
[-C--:B------:R-:W-:Y:S01]  /*3720*/  LEA.HI.X.SX32 R241, R25, R137.reuse, 0x1, P6 ;  /* 0x0000008919f17211 */ /* 0x080fe200030f0eff */
[----:B------:R-:W-:Y:S01]  /*3730*/  IMAD R223, R68, 0x2e, RZ ;  /* 0x0000002e44df7824 */ /* 0x000fe200078e02ff */
[----:B------:R-:W-:Y:S01]  /*3740*/  LEA.HI.X.SX32 R235, R31, R137, 0x1, P4 ;  /* 0x000000891feb7211 */ /* 0x000fe200020f0eff */
[----:B------:R-:W-:Y:S01]  /*3750*/  IMAD R47, R47, 0x19, RZ ;  /* 0x000000192f2f7824 */ /* 0x000fe200078e02ff */
[-C--:B------:R-:W-:Y:S01]  /*3760*/  IADD3 R232, P6, PT, R233, R136.reuse, RZ ;  /* 0x00000088e9e87210 */ /* 0x080fe20007fde0ff */
[----:B------:R-:W-:Y:S01]  /*3770*/  IMAD R217, R74, 0x34, RZ ;  /* 0x000000344ad97824 */ /* 0x000fe200078e02ff */
[----:B------:R-:W-:-:S02]  /*3780*/  IADD3 R226, P4, PT, R227, R136, RZ ;  /* 0x00000088e3e27210 */ /* 0x000fc40007f9e0ff */
[----:B------:R-:W-:Y:S02]  /*3790*/  PRMT R65, RZ, 0x7610, R65 ;  /* 0x00007610ff417816 */ /* 0x000fe40000000041 */
[----:B------:R-:W-:Y:S01]  /*37a0*/  PRMT R16, RZ, 0x7610, R16 ;  /* 0x00007610ff107816 */ /* 0x000fe20000000010 */
[----:B------:R-:W-:Y:S01]  /*37b0*/  IMAD R215, R76, 0x36, RZ ;  /* 0x000000364cd77824 */ /* 0x000fe200078e02ff */
[-C--:B------:R-:W-:Y:S02]  /*37c0*/  LEA.HI.X.SX32 R229, R37, R137.reuse, 0x1, P3 ;  /* 0x0000008925e57211 */ /* 0x080fe400018f0eff */
[----:B------:R-:W-:Y:S02]  /*37d0*/  PRMT R44, RZ, 0x7610, R44 ;  /* 0x00007610ff2c7816 */ /* 0x000fe4000000002c */
[----:B------:R-:W-:Y:S02]  /*37e0*/  PRMT R4, RZ, 0x7610, R4 ;  /* 0x00007610ff047816 */ /* 0x000fe40000000004 */
[----:B------:R-:W-:Y:S01]  /*37f0*/  PRMT R18, RZ, 0x7610, R18 ;  /* 0x00007610ff127816 */ /* 0x000fe20000000012 */
[----:B------:R-:W-:Y:S01]  /*3800*/  IMAD R77, R77, 0x38, RZ ;  /* 0x000000384d4d7824 */ /* 0x000fe200078e02ff */
[----:B------:R-:W-:Y:S01]  /*3810*/  IADD3 R220, P3, PT, R221, R136, RZ ;  /* 0x00000088dddc7210 */ /* 0x000fe20007f7e0ff */
[----:B------:R-:W2:Y:S01]  /*3820*/  LDC R139, c[0x0][0x3c4] ;  /* 0x0000f100ff8b7b82 */ /* 0x000ea20000000800 */
[----:B------:R-:W-:-:S02]  /*3830*/  LEA.HI.X.SX32 R239, R27, R137, 0x1, P5 ;  /* 0x000000891bef7211 */ /* 0x000fc400028f0eff */
[----:B------:R-:W-:Y:S02]  /*3840*/  PRMT R63, RZ, 0x7610, R63 ;  /* 0x00007610ff3f7816 */ /* 0x000fe4000000003f */
[----:B------:R-:W-:Y:S02]  /*3850*/  PRMT R67, RZ, 0x7610, R67 ;  /* 0x00007610ff437816 */ /* 0x000fe40000000043 */
[----:B----4-:R-:W-:Y:S01]  /*3860*/  PRMT R2, RZ, 0x7610, R2 ;  /* 0x00007610ff027816 */ /* 0x010fe20000000002 */
[----:B-1----:R-:W-:Y:S01]  /*3870*/  IMAD R43, R43, 0x17, RZ ;  /* 0x000000172b2b7824 */ /* 0x002fe200078e02ff */
[-C--:B------:R-:W-:Y:S01]  /*3880*/  IADD3 R230, P5, PT, R231, R136.reuse, RZ ;  /* 0x00000088e7e67210 */ /* 0x080fe20007fbe0ff */
[----:B------:R-:W4:Y:S01]  /*3890*/  @P2 LDG.E.U16 R61, desc[UR10][R136.64] ;  /* 0x0000000a883d2981 */ /* 0x000f22000c1e1500 */
[-C--:B------:R-:W-:Y:S01]  /*38a0*/  LEA.HI.X.SX32 R233, R33, R137.reuse, 0x1, P6 ;  /* 0x0000008921e97211 */ /* 0x080fe200030f0eff */
[----:B---3--:R-:W-:Y:S01]  /*38b0*/  IMAD R51, R51, 0x1b, RZ ;  /* 0x0000001b33337824 */ /* 0x008fe200078e02ff */
[-C--:B------:R-:W-:Y:S01]  /*38c0*/  LEA.HI.X.SX32 R227, R39, R137.reuse, 0x1, P4 ;  /* 0x0000008927e37211 */ /* 0x080fe200020f0eff */
[----:B------:R-:W3:Y:S01]  /*38d0*/  @P2 LDG.E.U16 R63, desc[UR10][R162.64] ;  /* 0x0000000aa23f2981 */ /* 0x000ee2000c1e1500 */
[-C--:B------:R-:W-:Y:S01]  /*38e0*/  IADD3 R224, P6, PT, R225, R136.reuse, RZ ;  /* 0x00000088e1e07210 */ /* 0x080fe20007fde0ff */
[----:B------:R-:W-:Y:S01]  /*38f0*/  IMAD R211, R78, 0x3a, RZ ;  /* 0x0000003a4ed37824 */ /* 0x000fe200078e02ff */
[-C--:B------:R-:W-:Y:S01]  /*3900*/  IADD3 R218, P4, PT, R219, R136.reuse, RZ ;  /* 0x00000088dbda7210 */ /* 0x080fe20007f9e0ff */
[----:B------:R-:W3:Y:S01]  /*3910*/  @P2 LDG.E.U16 R65, desc[UR10][R236.64] ;  /* 0x0000000aec412981 */ /* 0x000ee2000c1e1500 */
[-C--:B------:R-:W-:Y:S01]  /*3920*/  LEA.HI.X.SX32 R221, R45, R137.reuse, 0x1, P3 ;  /* 0x000000892ddd7211 */ /* 0x080fe200018f0eff */
[----:B0-----:R-:W-:Y:S01]  /*3930*/  IMAD R55, R55, 0x1d, RZ ;  /* 0x0000001d37377824 */ /* 0x001fe200078e02ff */
[----:B------:R-:W-:Y:S01]  /*3940*/  PRMT R30, RZ, 0x7610, R30 ;  /* 0x00007610ff1e7816 */ /* 0x000fe2000000001e */
[----:B------:R-:W3:Y:S01]  /*3950*/  @P2 LDG.E.U16 R2, desc[UR10][R160.64] ;  /* 0x0000000aa0022981 */ /* 0x000ee2000c1e1500 */
[-C--:B------:R-:W-:Y:S01]  /*3960*/  LEA.HI.X.SX32 R231, R35, R137.reuse, 0x1, P5 ;  /* 0x0000008923e77211 */ /* 0x080fe200028f0eff */
[----:B------:R-:W-:Y:S01]  /*3970*/  IMAD R79, R79, 0x3c, RZ ;  /* 0x0000003c4f4f7824 */ /* 0x000fe200078e02ff */
[-C--:B------:R-:W-:Y:S01]  /*3980*/  IADD3 R222, P5, PT, R223, R136.reuse, RZ ;  /* 0x00000088dfde7210 */ /* 0x080fe20007fbe0ff */
[----:B------:R-:W3:Y:S01]  /*3990*/  @P2 LDG.E.U16 R67, desc[UR10][R220.64] ;  /* 0x0000000adc432981 */ /* 0x000ee2000c1e1500 */
[-C--:B------:R-:W-:Y:S01]  /*39a0*/  LEA.HI.X.SX32 R225, R41, R137.reuse, 0x1, P6 ;  /* 0x0000008929e17211 */ /* 0x080fe200030f0eff */
[----:B------:R-:W0:Y:S01]  /*39b0*/  LDC R59, c[0x0][0x3c4] ;  /* 0x0000f100ff3b7b82 */ /* 0x000e220000000800 */
[----:B------:R-:W-:Y:S01]  /*39c0*/  LEA.HI.X.SX32 R219, R47, R137, 0x1, P4 ;  /* 0x000000892fdb7211 */ /* 0x000fe200020f0eff */
[----:B------:R-:W3:Y:S01]  /*39d0*/  @P2 LDG.E.U16 R16, desc[UR10][R250.64] ;  /* 0x0000000afa102981 */ /* 0x000ee2000c1e1500 */
[----:B------:R-:W-:Y:S01]  /*39e0*/  IADD3 R216, P6, PT, R217, R136, RZ ;  /* 0x00000088d9d87210 */ /* 0x000fe20007fde0ff */
[----:B--2---:R-:W-:Y:S01]  /*39f0*/  IMAD R207, R139, 0x3e, RZ ;  /* 0x0000003e8bcf7824 */ /* 0x004fe200078e02ff */
[----:B------:R-:W-:Y:S01]  /*3a00*/  PRMT R32, RZ, 0x7610, R32 ;  /* 0x00007610ff207816 */ /* 0x000fe20000000020 */
[----:B------:R-:W2:Y:S01]  /*3a10*/  @P2 LDG.E.U16 R30, desc[UR10][R234.64] ;  /* 0x0000000aea1e2981 */ /* 0x000ea2000c1e1500 */
[----:B------:R-:W-:-:S02]  /*3a20*/  PRMT R46, RZ, 0x7610, R46 ;  /* 0x00007610ff2e7816 */ /* 0x000fc4000000002e */
[-C--:B------:R-:W-:Y:S01]  /*3a30*/  LEA.HI.X.SX32 R223, R43, R137.reuse, 0x1, P5 ;  /* 0x000000892bdf7211 */ /* 0x080fe200028f0eff */
[----:B------:R-:W2:Y:S01]  /*3a40*/  @P2 LDG.E.U16 R44, desc[UR10][R218.64] ;  /* 0x0000000ada2c2981 */ /* 0x000ea2000c1e1500 */
[----:B------:R-:W-:Y:S02]  /*3a50*/  PRMT R6, RZ, 0x7610, R6 ;  /* 0x00007610ff067816 */ /* 0x000fe40000000006 */
[----:B------:R-:W-:Y:S01]  /*3a60*/  IADD3 R214, P5, PT, R215, R136, RZ ;  /* 0x00000088d7d67210 */ /* 0x000fe20007fbe0ff */
[----:B------:R-:W2:Y:S01]  /*3a70*/  @P2 LDG.E.U16 R4, desc[UR10][R158.64] ;  /* 0x0000000a9e042981 */ /* 0x000ea2000c1e1500 */
[----:B------:R-:W-:Y:S02]  /*3a80*/  LEA.HI.X.SX32 R217, R49, R137, 0x1, P6 ;  /* 0x0000008931d97211 */ /* 0x000fe400030f0eff */
[----:B------:R-:W-:Y:S01]  /*3a90*/  PRMT R20, RZ, 0x7610, R20 ;  /* 0x00007610ff147816 */ /* 0x000fe20000000014 */
[----:B------:R-:W2:Y:S01]  /*3aa0*/  @P2 LDG.E.U16 R18, desc[UR10][R248.64] ;  /* 0x0000000af8122981 */ /* 0x000ea2000c1e1500 */
[----:B------:R-:W-:-:S02]  /*3ab0*/  PRMT R34, RZ, 0x7610, R34 ;  /* 0x00007610ff227816 */ /* 0x000fc40000000022 */
[----:B------:R-:W-:Y:S01]  /*3ac0*/  PRMT R48, RZ, 0x7610, R48 ;  /* 0x00007610ff307816 */ /* 0x000fe20000000030 */
[----:B------:R-:W2:Y:S01]  /*3ad0*/  @P2 LDG.E.U16 R32, desc[UR10][R232.64] ;  /* 0x0000000ae8202981 */ /* 0x000ea2000c1e1500 */
[----:B------:R-:W-:Y:S01]  /*3ae0*/  PRMT R8, RZ, 0x7610, R8 ;  /* 0x00007610ff087816 */ /* 0x000fe20000000008 */
[----:B0-----:R-:W-:Y:S01]  /*3af0*/  IMAD R59, R59, 0x1f, RZ ;  /* 0x0000001f3b3b7824 */ /* 0x001fe200078e02ff */
        /* <DEDUP_REMOVED lines=8> */
[----:B------:R-:W-:Y:S02]  /*3b80*/  LEA.HI.X.SX32 R213, R53, R137, 0x1, P3 ;  /* 0x0000008935d57211 */ /* 0x000fe400018f0eff */
[----:B------:R-:W-:Y:S01]  /*3b90*/  PRMT R10, RZ, 0x7610, R10 ;  /* 0x00007610ff0a7816 */ /* 0x000fe2000000000a */
[----:B------:R-:W2:Y:S01]  /*3ba0*/  @P2 LDG.E.U16 R34, desc[UR10][R230.64] ;  /* 0x0000000ae6222981 */ /* 0x000ea2000c1e1500 */
[----:B------:R-:W-:Y:S02]  /*3bb0*/  IADD3 R210, P4, PT, R211, R136, RZ ;  /* 0x00000088d3d27210 */ /* 0x000fe40007f9e0ff */
[----:B------:R-:W-:Y:S01]  /*3bc0*/  PRMT R24, RZ, 0x7610, R24 ;  /* 0x00007610ff187816 */ /* 0x000fe20000000018 */
[----:B------:R-:W2:Y:S01]  /*3bd0*/  @P2 LDG.E.U16 R48, desc[UR10][R214.64] ;  /* 0x0000000ad6302981 */ /* 0x000ea2000c1e1500 */
[----:B------:R-:W-:-:S02]  /*3be0*/  PRMT R38, RZ, 0x7610, R38 ;  /* 0x00007610ff267816 */ /* 0x000fc40000000026 */
[----:B------:R-:W-:Y:S01]  /*3bf0*/  PRMT R52, RZ, 0x7610, R52 ;  /* 0x00007610ff347816 */ /* 0x000fe20000000034 */
        /* <DEDUP_REMOVED lines=19> */
[----:B------:R-:W-:-:S03]  /*3d30*/  LEA.HI.X.SX32 R207, R59, R137, 0x1, P5 ;  /* 0x000000893bcf7211 */ /* 0x000fc600028f0eff */
[----:B------:R-:W2:Y:S04]  /*3d40*/  @P2 LDG.E.U16 R52, desc[UR10][R210.64] ;  /* 0x0000000ad2342981 */ /* 0x000ea8000c1e1500 */
[----:B------:R-:W2:Y:S04]  /*3d50*/  @P2 LDG.E.U16 R12, desc[UR10][R150.64] ;  /* 0x0000000a960c2981 */ /* 0x000ea8000c1e1500 */
[----:B------:R-:W2:Y:S04]  /*3d60*/  @P2 LDG.E.U16 R26, desc[UR10][R240.64] ;  /* 0x0000000af01a2981 */ /* 0x000ea8000c1e1500 */
[----:B------:R-:W2:Y:S04]  /*3d70*/  @P2 LDG.E.U16 R40, desc[UR10][R224.64] ;  /* 0x0000000ae0282981 */ /* 0x000ea8000c1e1500 */
[----:B------:R-:W2:Y:S04]  /*3d80*/  @P2 LDG.E.U16 R54, desc[UR10][R208.64] ;  /* 0x0000000ad0362981 */ /* 0x000ea8000c1e1500 */
[----:B------:R-:W2:Y:S04]  /*3d90*/  @P2 LDG.E.U16 R14, desc[UR10][R148.64] ;  /* 0x0000000a940e2981 */ /* 0x000ea8000c1e1500 */
[----:B------:R-:W2:Y:S04]  /*3da0*/  @P2 LDG.E.U16 R28, desc[UR10][R238.64] ;  /* 0x0000000aee1c2981 */ /* 0x000ea8000c1e1500 */
[----:B------:R-:W2:Y:S04]  /*3db0*/  @P2 LDG.E.U16 R42, desc[UR10][R222.64] ;  /* 0x0000000ade2a2981 */ /* 0x000ea8000c1e1500 */
[----:B------:R-:W2:Y:S01]  /*3dc0*/  @P2 LDG.E.U16 R5, desc[UR10][R206.64] ;  /* 0x0000000ace052981 */ /* 0x000ea2000c1e1500 */
[----:B------:R-:W-:Y:S01]  /*3dd0*/  LOP3.LUT R21, R146, 0xc0, RZ, 0xc0, !PT ;  /* 0x000000c092157812 */ /* 0x000fe200078ec0ff */
[----:B------:R-:W-:-:S04]  /*3de0*/  @!UP0 UIADD3 UR16, UPT, UPT, -UR14, 0x100000, URZ ;  /* 0x001000000e108890 */ /* 0x000fc8000fffe1ff */
[----:B------:R-:W-:Y:S02]  /*3df0*/  @!UP0 USHF.L.U32 UR17, UR16, 0xb, URZ ;  /* 0x0000000b10118899 */ /* 0x000fe400080006ff */
[----:B------:R-:W-:Y:S02]  /*3e00*/  @!UP0 USHF.L.U32 UR16, UR16, 0x1, URZ ;  /* 0x0000000110108899 */ /* 0x000fe400080006ff */
[----:B------:R-:W-:Y:S01]  /*3e10*/  UIADD3 UR9, UPT, UPT, UR7, 0x100, URZ ;  /* 0x0000010007097890 */ /* 0x000fe2000fffe0ff */
[----:B------:R-:W-:Y:S01]  /*3e20*/  STL.64 [R1+0x38], R160 ;  /* 0x000038a001007387 */ /* 0x000fe20000100a00 */
[----:B------:R-:W-:Y:S01]  /*3e30*/  IMAD R134, R21, 0x40, R134 ;  /* 0x0000004015867824 */ /* 0x000fe200078e0286 */
[----:B------:R-:W-:Y:S02]  /*3e40*/  VOTEU.ALL UP1, P1 ;  /* 0x0000000000ff7886 */ /* 0x000fe40000820000 */
[----:B------:R-:W-:Y:S02]  /*3e50*/  STL.64 [R1+0x30], R158 ;  /* 0x0000309e01007387 */ /* 0x000fe40000100a00 */
[----:B------:R-:W-:-:S02]  /*3e60*/  LOP3.LUT R7, R134, 0x10, RZ, 0x3c, !PT ;  /* 0x0000001086077812 */ /* 0x000fc400078e3cff */
[----:B------:R-:W-:Y:S01]  /*3e70*/  LOP3.LUT R9, R134, 0x20, RZ, 0x3c, !PT ;  /* 0x0000002086097812 */ /* 0x000fe200078e3cff */
[----:B------:R-:W-:Y:S01]  /*3e80*/  STL.64 [R1+0x28], R156 ;  /* 0x0000289c01007387 */ /* 0x000fe20000100a00 */
[----:B------:R0:W1:Y:S03]  /*3e90*/  @!UP1 SYNCS.EXCH.64 URZ, [UR6+0x1c008], UR16 ;  /* 0x01c0081006ff95b2 */ /* 0x0000660008000100 */
[----:B------:R-:W-:Y:S04]  /*3ea0*/  STL.64 [R1+0x20], R154 ;  /* 0x0000209a01007387 */ /* 0x000fe80000100a00 */
[----:B------:R-:W-:Y:S04]  /*3eb0*/  STL.64 [R1+0x18], R152 ;  /* 0x0000189801007387 */ /* 0x000fe80000100a00 */
[----:B------:R-:W-:Y:S01]  /*3ec0*/  STL.64 [R1+0x10], R150 ;  /* 0x0000109601007387 */ /* 0x000fe20000100a00 */
[----:B0-----:R-:W-:-:S03]  /*3ed0*/  UIADD3 UR16, UPT, UPT, UR12, UR9, URZ ;  /* 0x000000090c107290 */ /* 0x001fc6000fffe0ff */
[----:B------:R-:W-:Y:S01]  /*3ee0*/  STL.64 [R1+0x8], R148 ;  /* 0x0000089401007387 */ /* 0x000fe20000100a00 */
[----:B------:R-:W-:-:S03]  /*3ef0*/  ULEA UR16, UR13, UR16, 0x12 ;  /* 0x000000100d107291 */ /* 0x000fc6000f8e90ff */
[----:B------:R-:W-:Y:S01]  /*3f00*/  STL.64 [R1], R162 ;  /* 0x000000a201007387 */ /* 0x000fe20000100a00 */
[----:B------:R-:W-:-:S04]  /*3f10*/  @!UP0 UIADD3 UR14, UPT, UPT, -UR14, 0x100000, URZ ;  /* 0x001000000e0e8890 */ /* 0x000fc8000fffe1ff */
[----:B------:R-:W-:Y:S02]  /*3f20*/  @!UP0 USHF.L.U32 UR15, UR14, 0xb, URZ ;  /* 0x0000000b0e0f8899 */ /* 0x000fe400080006ff */
[----:B------:R-:W-:Y:S01]  /*3f30*/  @!UP0 USHF.L.U32 UR14, UR14, 0x1, URZ ;  /* 0x000000010e0e8899 */ /* 0x000fe200080006ff */
[----:B------:R-:W-:Y:S01]  /*3f40*/  ISETP.EQ.U32.AND P3, PT, RZ, UR5, P2 ;  /* 0x00000005ff007c0c */ /* 0x000fe20009762070 */
[----:B------:R-:W-:Y:S01]  /*3f50*/  VOTEU.ALL UP1, P1 ;  /* 0x0000000000ff7886 */ /* 0x000fe20000820000 */
[----:B----4-:R-:W-:Y:S04]  /*3f60*/  STS.U16 [R134+UR6+0x10000], R61 ;  /* 0x0100003d86007988 */ /* 0x010fe80008000406 */
[----:B---3--:R-:W-:Y:S04]  /*3f70*/  STS.U16 [R134+UR6+0x10400], R63 ;  /* 0x0104003f86007988 */ /* 0x008fe80008000406 */
[----:B------:R-:W-:Y:S04]  /*3f80*/  STS.U16 [R134+UR6+0x10800], R65 ;  /* 0x0108004186007988 */ /* 0x000fe80008000406 */
[----:B------:R-:W-:Y:S04]  /*3f90*/  STS.U16 [R134+UR6+0x10c00], R67 ;  /* 0x010c004386007988 */ /* 0x000fe80008000406 */
[----:B------:R0:W-:Y:S04]  /*3fa0*/  STS.U16 [R7+UR6+0x10080], R2 ;  /* 0x0100800207007988 */ /* 0x0001e80008000406 */
[----:B------:R-:W-:Y:S04]  /*3fb0*/  STS.U16 [R7+UR6+0x10480], R16 ;  /* 0x0104801007007988 */ /* 0x000fe80008000406 */
[----:B--2---:R-:W-:Y:S04]  /*3fc0*/  STS.U16 [R7+UR6+0x10880], R30 ;  /* 0x0108801e07007988 */ /* 0x004fe80008000406 */
[----:B------:R2:W-:Y:S01]  /*3fd0*/  STS.U16 [R7+UR6+0x10c80], R44 ;  /* 0x010c802c07007988 */ /* 0x0005e20008000406 */
[----:B0-----:R-:W-:-:S03]  /*3fe0*/  LOP3.LUT R2, R134, 0x40, RZ, 0x3c, !PT ;  /* 0x0000004086027812 */ /* 0x001fc600078e3cff */
[----:B------:R0:W-:Y:S04]  /*3ff0*/  STS.U16 [R9+UR6+0x10100], R4 ;  /* 0x0101000409007988 */ /* 0x0001e80008000406 */
[----:B------:R-:W-:Y:S01]  /*4000*/  STS.U16 [R9+UR6+0x10500], R18 ;  /* 0x0105001209007988 */ /* 0x000fe20008000406 */
[----:B--2---:R-:W-:-:S03]  /*4010*/  LOP3.LUT R7, R134, 0x30, RZ, 0x3c, !PT ;  /* 0x0000003086077812 */ /* 0x004fc600078e3cff */
[----:B------:R-:W-:Y:S04]  /*4020*/  STS.U16 [R9+UR6+0x10900], R32 ;  /* 0x0109002009007988 */ /* 0x000fe80008000406 */
[----:B------:R-:W-:Y:S04]  /*4030*/  STS.U16 [R9+UR6+0x10d00], R46 ;  /* 0x010d002e09007988 */ /* 0x000fe80008000406 */
[----:B------:R-:W-:Y:S01]  /*4040*/  STS.U16 [R7+UR6+0x10180], R6 ;  /* 0x0101800607007988 */ /* 0x000fe20008000406 */
[----:B0-----:R-:W-:-:S03]  /*4050*/  LOP3.LUT R4, R134, 0x50, RZ, 0x3c, !PT ;  /* 0x0000005086047812 */ /* 0x001fc600078e3cff */
        /* <DEDUP_REMOVED lines=8> */
[----:B------:R-:W-:Y:S01]  /*40e0*/  STS.U16 [R4+UR6+0x10680], R24 ;  /* 0x0106801804007988 */ /* 0x000fe20008000406 */
[----:B0-----:R-:W-:-:S03]  /*40f0*/  LOP3.LUT R2, R134, 0x60, RZ, 0x3c, !PT ;  /* 0x0000006086027812 */ /* 0x001fc600078e3cff */
[----:B------:R-:W-:Y:S04]  /*4100*/  STS.U16 [R4+UR6+0x10a80], R38 ;  /* 0x010a802604007988 */ /* 0x000fe80008000406 */
[----:B------:R-:W-:Y:S04]  /*4110*/  STS.U16 [R4+UR6+0x10e80], R52 ;  /* 0x010e803404007988 */ /* 0x000fe80008000406 */
[----:B------:R-:W-:Y:S04]  /*4120*/  STS.U16 [R2+UR6+0x10300], R12 ;  /* 0x0103000c02007988 */ /* 0x000fe80008000406 */
[----:B------:R-:W-:Y:S01]  /*4130*/  STS.U16 [R2+UR6+0x10700], R26 ;  /* 0x0107001a02007988 */ /* 0x000fe20008000406 */
[----:B------:R-:W-:-:S03]  /*4140*/  MOV R6, UR16 ;  /* 0x0000001000067c02 */ /* 0x000fc60008000f00 */
[----:B------:R-:W-:Y:S04]  /*4150*/  STS.U16 [R2+UR6+0x10b00], R40 ;  /* 0x010b002802007988 */ /* 0x000fe80008000406 */
[----:B------:R0:W-:Y:S02]  /*4160*/  STS.U16 [R2+UR6+0x10f00], R54 ;  /* 0x010f003602007988 */ /* 0x0001e40008000406 */
[----:B0-----:R-:W-:-:S05]  /*4170*/  IMAD.U32 R2, RZ, RZ, UR6 ;  /* 0x00000006ff027e24 */ /* 0x001fca000f8e00ff */
[----:B------:R0:W-:Y:S04]  /*4180*/  STL [R1+0x64], R2 ;  /* 0x0000640201007387 */ /* 0x0001e80000100800 */
[----:B------:R2:W-:Y:S01]  /*4190*/  STL [R1+0x60], R6 ;  /* 0x0000600601007387 */ /* 0x0005e20000100800 */
[----:B------:R-:W-:-:S05]  /*41a0*/  LOP3.LUT R4, R134, 0x70, RZ, 0x3c, !PT ;  /* 0x0000007086047812 */ /* 0x000fca00078e3cff */
[----:B------:R2:W-:Y:S04]  /*41b0*/  STS.U16 [R4+UR6+0x10380], R14 ;  /* 0x0103800e04007988 */ /* 0x0005e80008000406 */
[----:B------:R2:W-:Y:S04]  /*41c0*/  STS.U16 [R4+UR6+0x10780], R28 ;  /* 0x0107801c04007988 */ /* 0x0005e80008000406 */
[----:B------:R2:W-:Y:S04]  /*41d0*/  STS.U16 [R4+UR6+0x10b80], R42 ;  /* 0x010b802a04007988 */ /* 0x0005e80008000406 */
[----:B------:R2:W-:Y:S01]  /*41e0*/  STS.U16 [R4+UR6+0x10f80], R5 ;  /* 0x010f800504007988 */ /* 0x0005e20008000406 */
[----:B-1----:R1:W-:Y:S06]  /*41f0*/  MEMBAR.ALL.CTA ;  /* 0x0000000000007992 */ /* 0x0023ec0000008000 */
[----:B-1----:R-:W-:Y:S04]  /*4200*/  FENCE.VIEW.ASYNC.S ;  /* 0x00000000000073c6 */ /* 0x002fe80000000000 */
[----:B------:R-:W1:Y:S02]  /*4210*/  FENCE.VIEW.ASYNC.S ;  /* 0x00000000000073c6 */ /* 0x000e640000000000 */
[----:B-1----:R2:W1:Y:S01]  /*4220*/  @!UP1 SYNCS.EXCH.64 URZ, [UR6+0x14000], UR14 ;  /* 0x0140000e06ff95b2 */ /* 0x0024620008000100 */
[----:B0-----:R-:W-:Y:S01]  /*4230*/  VIADD R2, R2, 0x14000 ;  /* 0x0001400002027836 */ /* 0x001fe20000000000 */
[----:B-1----:R-:W-:Y:S06]  /*4240*/  BAR.SYNC.DEFER_BLOCKING 0x0 ;  /* 0x0000000000007b1d */ /* 0x002fec0000010000 */
[----:B--2---:R-:W-:Y:S05]  /*4250*/  @!P3 BRA `(.L_x_6) ;  /* 0x000000040070b947 */ /* 0x004fea0003800000 */
[----:B------:R-:W-:Y:S01]  /*4260*/  USHF.R.U32.HI UR68, URZ, 0x4, UR6 ;  /* 0x00000004ff447899 */ /* 0x000fe20008011606 */
[----:B------:R-:W-:Y:S01]  /*4270*/  IMAD.MOV.U32 R3, RZ, RZ, RZ ;  /* 0x000000ffff037224 */ /* 0x000fe200078e00ff */
[----:B------:R-:W-:Y:S02]  /*4280*/  UIADD3 UR17, UPT, UPT, UR6, 0x10000, URZ ;  /* 0x0001000006117890 */ /* 0x000fe4000fffe0ff */
[----:B------:R-:W-:Y:S02]  /*4290*/  USGXT.U32 UR68, UR68, 0xe ;  /* 0x0000000e4444789a */ /* 0x000fe40008000000 */
[----:B------:R-:W-:Y:S02]  /*42a0*/  USHF.R.U32.HI UR17, URZ, 0x4, UR17 ;  /* 0x00000004ff117899 */ /* 0x000fe40008011611 */
[----:B------:R-:W-:Y:S02]  /*42b0*/  UIADD3 UR70, UP1, UPT, UR68, 0x8000080, URZ ;  /* 0x0800008044467890 */ /* 0x000fe4000ff3e0ff */
[----:B------:R-:W-:Y:S01]  /*42c0*/  USGXT.U32 UR66, UR17, 0xe ;  /* 0x0000000e1142789a */ /* 0x000fe20008000000 */
[----:B------:R-:W-:Y:S01]  /*42d0*/  UMOV UR16, URZ ;  /* 0x000000ff00107c82 */ /* 0x000fe20008000000 */
[----:B------:R-:W-:Y:S01]  /*42e0*/  UMOV UR18, URZ ;  /* 0x000000ff00127c82 */ /* 0x000fe20008000000 */
[----:B------:R-:W-:-:S02]  /*42f0*/  UIADD3.X UR71, UPT, UPT, UR16, 0x40004040, URZ, UP1, !UPT ;  /* 0x4000404010477890 */ /* 0x000fc40008ffe4ff */
[----:B------:R-:W-:Y:S01]  /*4300*/  UIADD3 UR20, UP1, UPT, UR66, 0x2, URZ ;  /* 0x0000000242147890 */ /* 0x000fe2000ff3e0ff */
[----:B------:R-:W-:-:S03]  /*4310*/  ELECT P4, URZ, PT ;  /* 0x0000000000ff782f */ /* 0x000fc60003880000 */
[----:B------:R-:W-:Y:S02]  /*4320*/  UIADD3.X UR21, UPT, UPT, UR18, 0x40004040, URZ, UP1, !UPT ;  /* 0x4000404012157890 */ /* 0x000fe40008ffe4ff */
[----:B------:R-:W-:Y:S02]  /*4330*/  ULOP3.LUT UR68, UR68, 0x8000000, URZ, 0xfc, !UPT ;  /* 0x0800000044447892 */ /* 0x000fe4000f8efcff */
[----:B------:R-:W-:Y:S02]  /*4340*/  UIADD3.64 UR74, UPT, UPT, UR70, 0x80, URZ ;  /* 0x00000080464a7897 */ /* 0x000fe4000fffe0ff */
[----:B------:R-:W-:Y:S02]  /*4350*/  UIADD3.64 UR76, UPT, UPT, UR20, 0x2, URZ ;  /* 0x00000002144c7897 */ /* 0x000fe4000fffe0ff */
[----:B------:R-:W-:Y:S02]  /*4360*/  UIADD3.64 UR60, UPT, UPT, UR70, 0x100, URZ ;  /* 0x00000100463c7897 */ /* 0x000fe4000fffe0ff */
[----:B------:R-:W-:Y:S01]  /*4370*/  UIADD3.64 UR62, UPT, UPT, UR20, 0x4, URZ ;  /* 0x00000004143e7897 */ /* 0x000fe2000fffe0ff */
[----:B------:R-:W-:Y:S01]  /*4380*/  @P4 MOV R4, R2 ;  /* 0x0000000200044202 */ /* 0x000fe20000000f00 */
[----:B------:R-:W-:-:S02]  /*4390*/  UIADD3.64 UR56, UPT, UPT, UR70, 0x180, URZ ;  /* 0x0000018046387897 */ /* 0x000fc4000fffe0ff */
[----:B------:R-:W-:Y:S01]  /*43a0*/  UIADD3.64 UR54, UPT, UPT, UR20, 0xfe, URZ ;  /* 0x000000fe14367897 */ /* 0x000fe2000fffe0ff */
[----:B------:R-:W-:Y:S01]  /*43b0*/  UMOV UR64, 0x0 ;  /* 0x0000000000407882 */ /* 0x000fe20000000000 */
[----:B------:R-:W-:Y:S01]  /*43c0*/  UMOV UR65, 0x8088010 ;  /* 0x0808801000417882 */ /* 0x000fe20000000000 */
[----:B------:R-:W-:Y:S01]  /*43d0*/  UMOV UR69, 0x40004040 ;  /* 0x4000404000457882 */ /* 0x000fe20000000000 */
[----:B------:R-:W-:Y:S01]  /*43e0*/  UMOV UR67, 0x40004040 ;  /* 0x4000404000437882 */ /* 0x000fe20000000000 */
[----:B------:R-:W-:Y:S01]  /*43f0*/  UMOV UR14, 0x0 ;  /* 0x00000000000e7882 */ /* 0x000fe20000000000 */
[----:B------:R-:W-:Y:S01]  /*4400*/  UMOV UR15, 0x8088010 ;  /* 0x08088010000f7882 */ /* 0x000fe20000000000 */
[----:B------:R-:W-:Y:S01]  /*4410*/  UMOV UR72, 0x0 ;  /* 0x0000000000487882 */ /* 0x000fe20000000000 */
[----:B------:R-:W-:Y:S01]  /*4420*/  UMOV UR73, 0x8088010 ;  /* 0x0808801000497882 */ /* 0x000fe20000000000 */
[----:B------:R0:W-:Y:S01]  /*4430*/  UTCHMMA gdesc[UR68], gdesc[UR66], tmem[UR9], tmem[UR64], idesc[UR65], !UPT ;  /* 0x00ff4042440075ea */ /* 0x0001e2000f800009 */
[----:B------:R-:W-:Y:S01]  /*4440*/  UMOV UR58, 0x0 ;  /* 0x00000000003a7882 */ /* 0x000fe20000000000 */
[----:B------:R-:W-:Y:S01]  /*4450*/  UMOV UR59, 0x8088010 ;  /* 0x08088010003b7882 */ /* 0x000fe20000000000 */
[----:B------:R-:W-:-:S02]  /*4460*/  UIADD3.64 UR46, UPT, UPT, UR70, 0x200, URZ ;  /* 0x00000200462e7897 */ /* 0x000fc4000fffe0ff */
[----:B------:R-:W-:Y:S01]  /*4470*/  UTCHMMA gdesc[UR70], gdesc[UR20], tmem[UR9], tmem[UR14], idesc[UR15], UPT ;  /* 0x00ff0e14460075ea */ /* 0x000fe2000b800009 */
[----:B------:R-:W-:Y:S01]  /*4480*/  UIADD3.64 UR42, UPT, UPT, UR20, 0x100, URZ ;  /* 0x00000100142a7897 */ /* 0x000fe2000fffe0ff */
[----:B------:R1:W-:Y:S01]  /*4490*/  UTCHMMA gdesc[UR74], gdesc[UR76], tmem[UR9], tmem[UR72], idesc[UR73], UPT ;  /* 0x00ff484c4a0075ea */ /* 0x0003e2000b800009 */
[----:B------:R-:W-:Y:S01]  /*44a0*/  UMOV UR50, 0x0 ;  /* 0x0000000000327882 */ /* 0x000fe20000000000 */
[----:B------:R-:W-:Y:S01]  /*44b0*/  UMOV UR51, 0x8088010 ;  /* 0x0808801000337882 */ /* 0x000fe20000000000 */
[----:B------:R-:W-:Y:S01]  /*44c0*/  UIADD3.64 UR26, UPT, UPT, UR70, 0x280, URZ ;  /* 0x00000280461a7897 */ /* 0x000fe2000fffe0ff */
[----:B------:R-:W-:Y:S01]  /*44d0*/  UTCHMMA gdesc[UR60], gdesc[UR62], tmem[UR9], tmem[UR58], idesc[UR59], UPT ;  /* 0x00ff3a3e3c0075ea */ /* 0x000fe2000b800009 */
[----:B0-----:R-:W-:Y:S01]  /*44e0*/  UIADD3.64 UR64, UPT, UPT, UR20, 0x102, URZ ;  /* 0x0000010214407897 */ /* 0x001fe2000fffe0ff */
[----:B------:R0:W-:Y:S01]  /*44f0*/  UTCHMMA gdesc[UR56], gdesc[UR54], tmem[UR9], tmem[UR50], idesc[UR51], UPT ;  /* 0x00ff3236380075ea */ /* 0x0001e2000b800009 */
[----:B------:R-:W-:Y:S02]  /*4500*/  UIADD3.64 UR52, UPT, UPT, UR70, 0x300, URZ ;  /* 0x0000030046347897 */ /* 0x000fe4000fffe0ff */
[----:B------:R-:W-:Y:S01]  /*4510*/  UIADD3.64 UR68, UPT, UPT, UR20, 0x104, URZ ;  /* 0x0000010414447897 */ /* 0x000fe2000fffe0ff */
[----:B-1----:R-:W-:Y:S01]  /*4520*/  @P4 R2UR UR74, R4 ;  /* 0x00000000044a42ca */ /* 0x002fe200000e0000 */
[----:B------:R-:W-:-:S02]  /*4530*/  UIADD3.64 UR48, UPT, UPT, UR70, 0x380, URZ ;  /* 0x0000038046307897 */ /* 0x000fc4000fffe0ff */
[----:B------:R-:W-:Y:S02]  /*4540*/  UIADD3.64 UR66, UPT, UPT, UR20, 0x1fe, URZ ;  /* 0x000001fe14427897 */ /* 0x000fe4000fffe0ff */
[----:B------:R-:W-:Y:S02]  /*4550*/  UIADD3.64 UR44, UPT, UPT, UR70, 0x400, URZ ;  /* 0x00000400462c7897 */ /* 0x000fe4000fffe0ff */
[----:B0-----:R-:W-:Y:S02]  /*4560*/  UIADD3.64 UR50, UPT, UPT, UR20, 0x200, URZ ;  /* 0x0000020014327897 */ /* 0x001fe4000fffe0ff */
[----:B------:R-:W-:Y:S02]  /*4570*/  UIADD3.64 UR40, UPT, UPT, UR70, 0x480, URZ ;  /* 0x0000048046287897 */ /* 0x000fe4000fffe0ff */
[----:B------:R-:W-:Y:S02]  /*4580*/  UIADD3.64 UR34, UPT, UPT, UR70, 0x500, URZ ;  /* 0x0000050046227897 */ /* 0x000fe4000fffe0ff */
[----:B------:R-:W-:-:S02]  /*4590*/  UIADD3.64 UR30, UPT, UPT, UR70, 0x580, URZ ;  /* 0x00000580461e7897 */ /* 0x000fc4000fffe0ff */
[----:B------:R-:W-:Y:S02]  /*45a0*/  UIADD3.64 UR24, UPT, UPT, UR70, 0x600, URZ ;  /* 0x0000060046187897 */ /* 0x000fe4000fffe0ff */
[----:B------:R-:W-:Y:S02]  /*45b0*/  UIADD3.64 UR18, UPT, UPT, UR70, 0x680, URZ ;  /* 0x0000068046127897 */ /* 0x000fe4000fffe0ff */
[----:B------:R-:W-:Y:S02]  /*45c0*/  UIADD3.64 UR14, UPT, UPT, UR70, 0x700, URZ ;  /* 0x00000700460e7897 */ /* 0x000fe4000fffe0ff */
[----:B------:R-:W-:Y:S02]  /*45d0*/  UIADD3.64 UR72, UPT, UPT, UR20, 0x202, URZ ;  /* 0x0000020214487897 */ /* 0x000fe4000fffe0ff */
[----:B------:R-:W-:Y:S01]  /*45e0*/  UIADD3.64 UR70, UPT, UPT, UR20, 0x204, URZ ;  /* 0x0000020414467897 */ /* 0x000fe2000fffe0ff */
[----:B------:R-:W-:Y:S01]  /*45f0*/  UMOV UR36, 0x0 ;  /* 0x0000000000247882 */ /* 0x000fe20000000000 */
[----:B------:R-:W-:Y:S01]  /*4600*/  UMOV UR37, 0x8088010 ;  /* 0x0808801000257882 */ /* 0x000fe20000000000 */
[----:B------:R-:W-:Y:S01]  /*4610*/  UIADD3.64 UR62, UPT, UPT, UR20, 0x2fe, URZ ;  /* 0x000002fe143e7897 */ /* 0x000fe2000fffe0ff */
[----:B------:R0:W-:Y:S01]  /*4620*/  UTCHMMA gdesc[UR46], gdesc[UR42], tmem[UR9], tmem[UR36], idesc[UR37], UPT ;  /* 0x00ff242a2e0075ea */ /* 0x0001e2000b800009 */
[----:B------:R-:W-:Y:S01]  /*4630*/  UIADD3.64 UR60, UPT, UPT, UR20, 0x300, URZ ;  /* 0x00000300143c7897 */ /* 0x000fe2000fffe0ff */
[----:B------:R-:W-:Y:S01]  /*4640*/  UMOV UR76, 0x0 ;  /* 0x00000000004c7882 */ /* 0x000fe20000000000 */
[----:B------:R-:W-:Y:S01]  /*4650*/  UMOV UR77, 0x8088010 ;  /* 0x08088010004d7882 */ /* 0x000fe20000000000 */
[----:B------:R-:W-:Y:S01]  /*4660*/  UIADD3.64 UR58, UPT, UPT, UR20, 0x302, URZ ;  /* 0x00000302143a7897 */ /* 0x000fe2000fffe0ff */
[----:B------:R0:W-:Y:S01]  /*4670*/  UTCHMMA gdesc[UR26], gdesc[UR64], tmem[UR9], tmem[UR76], idesc[UR77], UPT ;  /* 0x00ff4c401a0075ea */ /* 0x0001e2000b800009 */
[----:B------:R-:W-:Y:S01]  /*4680*/  UIADD3.64 UR20, UPT, UPT, UR20, 0x304, URZ ;  /* 0x0000030414147897 */ /* 0x000fe2000fffe0ff */
[----:B------:R0:W-:Y:S01]  /*4690*/  UTCHMMA gdesc[UR52], gdesc[UR68], tmem[UR9], tmem[UR36], idesc[UR37], UPT ;  /* 0x00ff2444340075ea */ /* 0x0001e2000b800009 */
[----:B------:R-:W-:Y:S01]  /*46a0*/  UMOV UR56, 0x0 ;  /* 0x0000000000387882 */ /* 0x000fe20000000000 */
[----:B------:R-:W-:Y:S01]  /*46b0*/  UMOV UR57, 0x8088010 ;  /* 0x0808801000397882 */ /* 0x000fe20000000000 */
[----:B------:R-:W-:Y:S01]  /*46c0*/  UMOV UR54, 0x0 ;  /* 0x0000000000367882 */ /* 0x000fe20000000000 */
[----:B------:R-:W-:Y:S01]  /*46d0*/  UMOV UR55, 0x8088010 ;  /* 0x0808801000377882 */ /* 0x000fe20000000000 */
[----:B------:R0:W-:Y:S01]  /*46e0*/  UTCHMMA gdesc[UR48], gdesc[UR66], tmem[UR9], tmem[UR56], idesc[UR57], UPT ;  /* 0x00ff3842300075ea */ /* 0x0001e2000b800009 */
        /* <DEDUP_REMOVED lines=15> */
[----:B------:R0:W-:Y:S01]  /*47e0*/  UTCHMMA gdesc[UR18], gdesc[UR58], tmem[UR9], tmem[UR22], idesc[UR23], UPT ;  /* 0x00ff163a120075ea */ /* 0x0001e2000b800009 */
[----:B------:R0:W-:Y:S01]  /*47f0*/  UTCHMMA gdesc[UR14], gdesc[UR20], tmem[UR9], tmem[UR16], idesc[UR17], UPT ;  /* 0x00ff10140e0075ea */ /* 0x0001e2000b800009 */
[----:B------:R0:W-:Y:S01]  /*4800*/  UTCBAR [UR74], URZ ;  /* 0x000000ff4a0073e9 */ /* 0x0001e200080000ff */
[----:B------:R-:W-:Y:S01]  /*4810*/  NOP ;  /* 0x0000000000007918 */ /* 0x000fe20000000000 */
.L_x_6:
[----:B------:R-:W-:Y:S05]  /*4820*/  @!P2 BRA `(.L_x_7) ;  /* 0x000000000008a947 */ /* 0x000fea0003800000 */
[----:B------:R-:W1:Y:S02]  /*4830*/  SYNCS.PHASECHK.TRANS64.TRYWAIT P4, [UR6+0x14000], RZ ;  /* 0x014000ffff0075a7 */ /* 0x000e640008081106 */
[----:B-1----:R-:W-:Y:S05]  /*4840*/  @!P4 BRA `(.L_x_8) ;  /* 0x00000098003cc947 */ /* 0x002fea0003800000 */
.L_x_7:
[----:B------:R-:W2:Y:S01]  /*4850*/  LDL R4, [R1+0x60] ;  /* 0x0000600001047983 */ /* 0x000ea20000100800 */
[----:B0-----:R-:W0:Y:S01]  /*4860*/  LDCU UR22, c[0x0][0x3a8] ;  /* 0x00007500ff1677ac */ /* 0x001e220008000800 */
[----:B------:R-:W1:Y:S01]  /*4870*/  LDC R138, c[0x0][0x3d4] ;  /* 0x0000f500ff8a7b82 */ /* 0x000e620000000800 */
[----:B------:R-:W-:-:S07]  /*4880*/  PRMT R81, RZ, 0x7610, R81 ;  /* 0x00007610ff517816 */ /* 0x000fce0000000051 */
[----:B------:R-:W-:Y:S01]  /*4890*/  BAR.SYNC.DEFER_BLOCKING 0x0 ;  /* 0x0000000000007b1d */ /* 0x000fe20000010000 */
[----:B------:R-:W-:Y:S01]  /*48a0*/  UIADD3 UR18, UPT, UPT, UR5, 0x98, URZ ;  /* 0x0000009805127890 */ /* 0x000fe2000fffe0ff */
[----:B------:R-:W-:Y:S01]  /*48b0*/  PRMT R85, RZ, 0x7610, R85 ;  /* 0x00007610ff557816 */ /* 0x000fe20000000055 */
[----:B------:R-:W-:Y:S01]  /*48c0*/  UIADD3 UR17, UPT, UPT, UR5, 0x78, URZ ;  /* 0x0000007805117890 */ /* 0x000fe2000fffe0ff */
[----:B------:R-:W-:Y:S01]  /*48d0*/  PRMT R83, RZ, 0x7610, R83 ;  /* 0x00007610ff537816 */ /* 0x000fe20000000053 */
[----:B------:R-:W-:-:S03]  /*48e0*/  UIADD3 UR19, UPT, UPT, UR5, 0xb8, URZ ;  /* 0x000000b805137890 */ /* 0x000fc6000fffe0ff */
[----:B------:R-:W3:Y:S01]  /*48f0*/  S2UR UR15, SR_CTAID.Y ;  /* 0x00000000000f79c3 */ /* 0x000ee20000002600 */
[----:B------:R-:W4:Y:S01]  /*4900*/  LDCU UR20, c[0x0][0x3d8] ;  /* 0x00007b00ff1477ac */ /* 0x000f220008000800 */
[----:B------:R-:W5:Y:S01]  /*4910*/  S2R R54, SR_TID.X ;  /* 0x0000000000367919 */ /* 0x000f620000002100 */
[----:B------:R-:W-:Y:S01]  /*4920*/  PRMT R75, RZ, 0x7610, R75 ;  /* 0x00007610ff4b7816 */ /* 0x000fe2000000004b */
[----:B------:R-:W-:Y:S01]  /*4930*/  UIADD3 UR21, UPT, UPT, UR5, 0xf8, URZ ;  /* 0x000000f805157890 */ /* 0x000fe2000fffe0ff */
[----:B------:R-:W-:-:S03]  /*4940*/  PRMT R79, RZ, 0x7610, R79 ;  /* 0x00007610ff4f7816 */ /* 0x000fc6000000004f */
[----:B------:R-:W0:Y:S01]  /*4950*/  LDC.64 R36, c[0x0][0x390] ;  /* 0x0000e400ff247b82 */ /* 0x000e220000000a00 */
[----:B------:R-:W-:Y:S02]  /*4960*/  PRMT R77, RZ, 0x7610, R77 ;  /* 0x00007610ff4d7816 */ /* 0x000fe4000000004d */
[----:B------:R-:W-:Y:S02]  /*4970*/  PRMT R73, RZ, 0x7610, R73 ;  /* 0x00007610ff497816 */ /* 0x000fe40000000049 */
[----:B------:R-:W-:Y:S02]  /*4980*/  PRMT R71, RZ, 0x7610, R71 ;  /* 0x00007610ff477816 */ /* 0x000fe40000000047 */
[----:B------:R-:W-:Y:S01]  /*4990*/  PRMT R69, RZ, 0x7610, R69 ;  /* 0x00007610ff457816 */ /* 0x000fe20000000045 */
[----:B------:R-:W0:Y:S01]  /*49a0*/  LDC R26, c[0x0][0x3d8] ;  /* 0x0000f600ff1a7b82 */ /* 0x000e220000000800 */
[----:B------:R-:W-:Y:S02]  /*49b0*/  PRMT R67, RZ, 0x7610, R67 ;  /* 0x00007610ff437816 */ /* 0x000fe40000000043 */
[----:B------:R-:W-:-:S02]  /*49c0*/  PRMT R65, RZ, 0x7610, R65 ;  /* 0x00007610ff417816 */ /* 0x000fc40000000041 */
[----:B------:R-:W-:Y:S02]  /*49d0*/  PRMT R63, RZ, 0x7610, R63 ;  /* 0x00007610ff3f7816 */ /* 0x000fe4000000003f */
[----:B------:R-:W-:Y:S01]  /*49e0*/  PRMT R61, RZ, 0x7610, R61 ;  /* 0x00007610ff3d7816 */ /* 0x000fe2000000003d */
[----:B------:R-:W0:Y:S08]  /*49f0*/  LDC R35, c[0x0][0x3d8] ;  /* 0x0000f600ff237b82 */ /* 0x000e300000000800 */
        /* <DEDUP_REMOVED lines=13> */
[----:B------:R-:W1:Y:S08]  /*4ad0*/  LDC R48, c[0x0][0x3d8] ;  /* 0x0000f600ff307b82 */ /* 0x000e700000000800 */
[----:B------:R-:W1:Y:S08]  /*4ae0*/  LDC R30, c[0x0][0x3d8] ;  /* 0x0000f600ff1e7b82 */ /* 0x000e700000000800 */
[----:B------:R-:W2:Y:S01]  /*4af0*/  LDC R51, c[0x0][0x3d8] ;  /* 0x0000f600ff337b82 */ /* 0x000ea20000000800 */
[----:B0-----:R-:W-:-:S07]  /*4b00*/  IMAD R31, R31, UR18, RZ ;  /* 0x000000121f1f7c24 */ /* 0x001fce000f8e02ff */
[----:B------:R-:W0:Y:S08]  /*4b10*/  LDC R32, c[0x0][0x3d8] ;  /* 0x0000f600ff207b82 */ /* 0x000e300000000800 */
[----:B------:R-:W2:Y:S01]  /*4b20*/  LDC R50, c[0x0][0x3d8] ;  /* 0x0000f600ff327b82 */ /* 0x000ea20000000800 */
[----:B-1----:R-:W-:-:S07]  /*4b30*/  IMAD R30, R30, UR17, RZ ;  /* 0x000000111e1e7c24 */ /* 0x002fce000f8e02ff */
[----:B------:R-:W1:Y:S08]  /*4b40*/  LDC R53, c[0x0][0x3d8] ;  /* 0x0000f600ff357b82 */ /* 0x000e700000000800 */
[----:B------:R-:W1:Y:S01]  /*4b50*/  LDC R55, c[0x0][0x3d8] ;  /* 0x0000f600ff377b82 */ /* 0x000e620000000800 */
[----:B0-----:R-:W-:-:S07]  /*4b60*/  IMAD R32, R32, UR19, RZ ;  /* 0x0000001320207c24 */ /* 0x001fce000f8e02ff */
[----:B------:R-:W0:Y:S08]  /*4b70*/  LDC R33, c[0x0][0x3d8] ;  /* 0x0000f600ff217b82 */ /* 0x000e300000000800 */
[----:B------:R-:W0:Y:S08]  /*4b80*/  LDC R52, c[0x0][0x3d8] ;  /* 0x0000f600ff347b82 */ /* 0x000e300000000800 */
[----:B------:R-:W0:Y:S08]  /*4b90*/  LDC R57, c[0x0][0x3d8] ;  /* 0x0000f600ff397b82 */ /* 0x000e300000000800 */
[----:B------:R-:W0:Y:S08]  /*4ba0*/  LDC R59, c[0x0][0x3d8] ;  /* 0x0000f600ff3b7b82 */ /* 0x000e300000000800 */
[----:B------:R-:W0:Y:S01]  /*4bb0*/  LDC R34, c[0x0][0x3d8] ;  /* 0x0000f600ff227b82 */ /* 0x000e220000000800 */
[----:B------:R-:W0:Y:S02]  /*4bc0*/  @!P1 SYNCS.CCTL.IV [UR6+0x14000] ;  /* 0x01400000ff0099b1 */ /* 0x000e240008000006 */
[----:B0-----:R-:W-:Y:S01]  /*4bd0*/  IMAD R34, R34, UR21, RZ ;  /* 0x0000001522227c24 */ /* 0x001fe2000f8e02ff */
[----:B--2---:R-:W-:-:S13]  /*4be0*/  R2UR UR14, R4 ;  /* 0x00000000040e72ca */ /* 0x004fda00000e0000 */
[----:B------:R-:W-:Y:S01]  /*4bf0*/  LDTM.16dp32bit_t0_t15.x16 R4, tmem[UR14] ;  /* 0x0000000e000479ee */ /* 0x000fe20008a00000 */
[----:B------:R-:W0:Y:S01]  /*4c00*/  LDTM.16dp32bit_t16_t31.x16 R4, tmem[UR14+0x10] ;  /* 0x0000100e000479ee */ /* 0x000e220008a20000 */
[----:B------:R-:W3:Y:S01]  /*4c10*/  LDCU UR14, c[0x0][0x3d0] ;  /* 0x00007a00ff0e77ac */ /* 0x000ee20008000800 */
[----:B------:R-:W-:Y:S01]  /*4c20*/  NOP ;  /* 0x0000000000007918 */ /* 0x000fe20000000000 */
[----:B---3--:R-:W-:-:S04]  /*4c30*/  UIMAD UR14, UR15, UR14, URZ ;  /* 0x0000000e0f0e72a4 */ /* 0x008fc8000f8e02ff */
[----:B------:R-:W-:Y:S01]  /*4c40*/  USHF.L.U32 UR16, UR14, 0x1, URZ ;  /* 0x000000010e107899 */ /* 0x000fe200080006ff */
[----:B0-----:R-:W-:Y:S01]  /*4c50*/  FMUL R20, R4, UR22 ;  /* 0x0000001604147c20 */ /* 0x001fe20008400000 */
[----:B------:R-:W-:Y:S01]  /*4c60*/  FMUL R23, R5, UR22 ;  /* 0x0000001605177c20 */ /* 0x000fe20008400000 */
[----:B------:R-:W-:Y:S01]  /*4c70*/  FMUL R22, R6, UR22 ;  /* 0x0000001606167c20 */ /* 0x000fe20008400000 */
[----:B------:R-:W-:Y:S01]  /*4c80*/  FMUL R24, R7, UR22 ;  /* 0x0000001607187c20 */ /* 0x000fe20008400000 */
[----:B------:R-:W-:Y:S01]  /*4c90*/  FMUL R25, R8, UR22 ;  /* 0x0000001608197c20 */ /* 0x000fe20008400000 */
[----:B------:R-:W-:Y:S01]  /*4ca0*/  FMUL R27, R16, UR22 ;  /* 0x00000016101b7c20 */ /* 0x000fe20008400000 */
[----:B------:R-:W-:Y:S01]  /*4cb0*/  FMUL R29, R18, UR22 ;  /* 0x00000016121d7c20 */ /* 0x000fe20008400000 */
[----:B------:R-:W-:Y:S01]  /*4cc0*/  FMNMX3 R22, R20, R23, R22, !PT ;  /* 0x0000001714167276 */ /* 0x000fe20007800016 */
[----:B------:R-:W-:Y:S01]  /*4cd0*/  FMUL R20, R9, UR22 ;  /* 0x0000001609147c20 */ /* 0x000fe20008400000 */
[----:B------:R-:W-:Y:S01]  /*4ce0*/  FMUL R23, R10, UR22 ;  /* 0x000000160a177c20 */ /* 0x000fe20008400000 */
[----:B------:R-:W-:Y:S01]  /*4cf0*/  UIMAD.WIDE UR14, UR14, 0x2, URZ ;  /* 0x000000020e0e78a5 */ /* 0x000fe2000f8e02ff */
[----:B------:R-:W-:Y:S01]  /*4d00*/  FMNMX3 R24, R22, R24, R25, !PT ;  /* 0x0000001816187276 */ /* 0x000fe20007800019 */
[----:B------:R-:W-:Y:S01]  /*4d10*/  FMUL R22, R11, UR22 ;  /* 0x000000160b167c20 */ /* 0x000fe20008400000 */
[----:B------:R-:W-:Y:S01]  /*4d20*/  FMUL R25, R12, UR22 ;  /* 0x000000160c197c20 */ /* 0x000fe20008400000 */
[----:B------:R-:W-:Y:S01]  /*4d30*/  UIADD3 UR14, UPT, UPT, UR5, 0x18, URZ ;  /* 0x00000018050e7890 */ /* 0x000fe2000fffe0ff */
[----:B------:R-:W-:-:S02]  /*4d40*/  FMNMX3 R20, R24, R20, R23, !PT ;  /* 0x0000001418147276 */ /* 0x000fc40007800017 */
[----:B-----5:R-:W-:Y:S02]  /*4d50*/  LOP3.LUT R23, R54, 0x1f, RZ, 0xc0, !PT ;  /* 0x0000001f36177812 */ /* 0x020fe400078ec0ff */
[----:B------:R-:W-:Y:S01]  /*4d60*/  FMNMX3 R22, R20, R22, R25, !PT ;  /* 0x0000001614167276 */ /* 0x000fe20007800019 */
[----:B------:R-:W-:Y:S01]  /*4d70*/  FMUL R20, R13, UR22 ;  /* 0x000000160d147c20 */ /* 0x000fe20008400000 */
[----:B------:R-:W-:Y:S01]  /*4d80*/  FMUL R25, R14, UR22 ;  /* 0x000000160e197c20 */ /* 0x000fe20008400000 */
[----:B------:R-:W-:-:S04]  /*4d90*/  IMAD R23, R23, R138, RZ ;  /* 0x0000008a17177224 */ /* 0x000fc800078e02ff */
[----:B------:R-:W-:Y:S01]  /*4da0*/  FMNMX3 R24, R22, R20, R25, !PT ;  /* 0x0000001416187276 */ /* 0x000fe20007800019 */
[----:B------:R-:W-:Y:S01]  /*4db0*/  FMUL R20, R15, UR22 ;  /* 0x000000160f147c20 */ /* 0x000fe20008400000 */
[----:B------:R-:W-:Y:S01]  /*4dc0*/  SHF.L.U32 R25, R23, 0x1, RZ ;  /* 0x0000000117197819 */ /* 0x000fe200000006ff */
[----:B------:R-:W-:-:S03]  /*4dd0*/  FMUL R22, R17, UR22 ;  /* 0x0000001611167c20 */ /* 0x000fc60008400000 */
[----:B------:R-:W-:Y:S01]  /*4de0*/  FMNMX3 R24, R24, R20, R27, !PT ;  /* 0x0000001418187276 */ /* 0x000fe2000780001b */
[----:B------:R-:W-:Y:S01]  /*4df0*/  IMAD.HI R20, R23, 0x2, RZ ;  /* 0x0000000217147827 */ /* 0x000fe200078e02ff */
[----:B------:R-:W-:-:S03]  /*4e00*/  IADD3 R147, P4, P5, R25, UR16, R36 ;  /* 0x0000001019937c10 */ /* 0x000fc6000fd9e024 */
[----:B------:R-:W-:Y:S01]  /*4e10*/  FMUL R23, R19, UR22 ;  /* 0x0000001613177c20 */ /* 0x000fe20008400000 */
[----:B------:R-:W0:Y:S01]  /*4e20*/  LDC R25, c[0x0][0x3d8] ;  /* 0x0000f600ff197b82 */ /* 0x000e220000000800 */
[----:B------:R-:W-:Y:S01]  /*4e30*/  FMNMX3 R22, R24, R22, R29, !PT ;  /* 0x0000001618167276 */ /* 0x000fe2000780001d */
[----:B------:R-:W-:Y:S01]  /*4e40*/  UIADD3 UR16, UPT, UPT, UR5, 0x58, URZ ;  /* 0x0000005805107890 */ /* 0x000fe2000fffe0ff */
[----:B------:R-:W-:Y:S01]  /*4e50*/  IADD3.X R37, PT, PT, R20, UR15, R37, P4, P5 ;  /* 0x0000000f14257c10 */ /* 0x000fe2000a7ea425 */
[----:B------:R-:W-:Y:S01]  /*4e60*/  UIADD3 UR15, UPT, UPT, UR5, 0x38, URZ ;  /* 0x00000038050f7890 */ /* 0x000fe2000fffe0ff */
[--C-:B------:R-:W-:Y:S02]  /*4e70*/  SHF.R.U32.HI R20, RZ, 0x5, R54.reuse ;  /* 0x00000005ff147819 */ /* 0x100fe40000011636 */
[----:B------:R-:W-:Y:S01]  /*4e80*/  FMNMX R133, R23, R22, !PT ;  /* 0x0000001617857209 */ /* 0x000fe20007800000 */
[----:B------:R-:W2:Y:S01]  /*4e90*/  LDC R24, c[0x0][0x3d8] ;  /* 0x0000f600ff187b82 */ /* 0x000ea20000000800 */
[----:B------:R-:W-:Y:S01]  /*4ea0*/  SHF.R.U32.HI R22, RZ, 0x2, R54 ;  /* 0x00000002ff167819 */ /* 0x000fe20000011636 */
[----:B------:R-:W-:Y:S01]  /*4eb0*/  IMAD R28, R28, UR15, RZ ;  /* 0x0000000f1c1c7c24 */ /* 0x000fe2000f8e02ff */
[----:B------:R-:W-:-:S02]  /*4ec0*/  SGXT.U32 R20, R20, 0x3 ;  /* 0x000000031414781a */ /* 0x000fc40000000000 */
[----:B------:R-:W-:Y:S02]  /*4ed0*/  LOP3.LUT R23, R22, 0x38, RZ, 0xc0, !PT ;  /* 0x0000003816177812 */ /* 0x000fe400078ec0ff */
[--C-:B------:R-:W-:Y:S01]  /*4ee0*/  SHF.R.U32.HI R36, RZ, 0x1, R54.reuse ;  /* 0x00000001ff247819 */ /* 0x100fe20000011636 */
[----:B------:R-:W3:Y:S01]  /*4ef0*/  LDC R27, c[0x0][0x3d8] ;  /* 0x0000f600ff1b7b82 */ /* 0x000ee20000000800 */
[----:B----4-:R-:W-:Y:S01]  /*4f00*/  IMAD R22, R20, UR20, RZ ;  /* 0x0000001414167c24 */ /* 0x010fe2000f8e02ff */
[----:B------:R-:W-:Y:S01]  /*4f10*/  LOP3.LUT R20, R23, 0x1f, R54, 0xf8, !PT ;  /* 0x0000001f17147812 */ /* 0x000fe200078ef836 */
[----:B------:R-:W-:-:S03]  /*4f20*/  UIADD3 UR20, UPT, UPT, UR5, 0xd8, URZ ;  /* 0x000000d805147890 */ /* 0x000fc6000fffe0ff */
[----:B------:R-:W-:Y:S01]  /*4f30*/  LEA R88, P5, R22, R147, 0x1 ;  /* 0x0000009316587211 */ /* 0x000fe200078a08ff */
[----:B------:R-:W-:Y:S01]  /*4f40*/  IMAD.SHL.U32 R20, R20, 0x10, RZ ;  /* 0x0000001014147824 */ /* 0x000fe200078e00ff */
[----:B------:R-:W4:Y:S01]  /*4f50*/  LDC R29, c[0x0][0x3d8] ;  /* 0x0000f600ff1d7b82 */ /* 0x000f220000000800 */
[----:B0-----:R-:W-:Y:S01]  /*4f60*/  IMAD R23, R25, 0x8, R22 ;  /* 0x0000000819177824 */ /* 0x001fe200078e0216 */
[----:B------:R-:W-:Y:S01]  /*4f70*/  LEA.HI.X.SX32 R89, R22, R37, 0x1, P5 ;  /* 0x0000002516597211 */ /* 0x000fe200028f0eff */
[----:B------:R-:W-:Y:S02]  /*4f80*/  IMAD R25, R26, UR14, RZ ;  /* 0x0000000e1a197c24 */ /* 0x000fe4000f8e02ff */
[----:B------:R-:W-:Y:S01]  /*4f90*/  IMAD R33, R33, UR20, RZ ;  /* 0x0000001421217c24 */ /* 0x000fe2000f8e02ff */
[----:B------:R-:W-:Y:S01]  /*4fa0*/  LEA R86, P4, R23, R147, 0x1 ;  /* 0x0000009317567211 */ /* 0x000fe200078808ff */
[----:B------:R-:W-:Y:S01]  /*4fb0*/  STL.64 [R1+0x48], R88 ;  /* 0x0000485801007387 */ /* 0x000fe20000100a00 */
[----:B--2---:R-:W-:-:S02]  /*4fc0*/  LEA R24, R24, R23, 0x3 ;  /* 0x0000001718187211 */ /* 0x004fc400078e18ff */
[----:B------:R-:W-:Y:S02]  /*4fd0*/  LEA.HI.X.SX32 R87, R23, R37, 0x1, P4 ;  /* 0x0000002517577211 */ /* 0x000fe400020f0eff */
[CC--:B------:R-:W-:Y:S02]  /*4fe0*/  LEA R204, P6, R24.reuse, R147.reuse, 0x1 ;  /* 0x0000009318cc7211 */ /* 0x0c0fe400078c08ff */
[----:B------:R-:W-:Y:S01]  /*4ff0*/  LEA R202, P5, R25, R147, 0x1 ;  /* 0x0000009319ca7211 */ /* 0x000fe200078a08ff */
[----:B------:R-:W-:Y:S01]  /*5000*/  STL.64 [R1+0x40], R86 ;  /* 0x0000405601007387 */ /* 0x000fe20000100a00 */
[----:B---3--:R-:W-:Y:S01]  /*5010*/  IMAD R26, R27, 0x10, R24 ;  /* 0x000000101b1a7824 */ /* 0x008fe200078e0218 */
[-C--:B------:R-:W-:Y:S02]  /*5020*/  LEA.HI.X.SX32 R205, R24, R37.reuse, 0x1, P6 ;  /* 0x0000002518cd7211 */ /* 0x080fe400030f0eff */
[----:B------:R-:W-:Y:S01]  /*5030*/  LEA.HI.X.SX32 R203, R25, R37, 0x1, P5 ;  /* 0x0000002519cb7211 */ /* 0x000fe200028f0eff */
[----:B------:R-:W-:Y:S01]  /*5040*/  IMAD R27, R35, 0x8, R26 ;  /* 0x00000008231b7824 */ /* 0x000fe200078e021a */
[----:B------:R-:W-:-:S02]  /*5050*/  LEA R200, P6, R26, R147, 0x1 ;  /* 0x000000931ac87211 */ /* 0x000fc400078c08ff */
[----:B------:R-:W-:Y:S01]  /*5060*/  LEA R194, P4, R28, R147, 0x1 ;  /* 0x000000931cc27211 */ /* 0x000fe200078808ff */
[----:B----4-:R-:W-:Y:S01]  /*5070*/  IMAD R29, R29, UR16, RZ ;  /* 0x000000101d1d7c24 */ /* 0x010fe2000f8e02ff */
[----:B------:R-:W-:Y:S02]  /*5080*/  LEA R22, R38, R27, 0x3 ;  /* 0x0000001b26167211 */ /* 0x000fe400078e18ff */
[----:B------:R-:W-:Y:S02]  /*5090*/  LEA.HI.X.SX32 R201, R26, R37, 0x1, P6 ;  /* 0x000000251ac97211 */ /* 0x000fe400030f0eff */
[-C--:B------:R-:W-:Y:S01]  /*50a0*/  LEA R198, P5, R27, R147.reuse, 0x1 ;  /* 0x000000931bc67211 */ /* 0x080fe200078a08ff */
[----:B------:R-:W-:Y:S01]  /*50b0*/  IMAD R23, R39, 0x10, R22 ;  /* 0x0000001027177824 */ /* 0x000fe200078e0216 */
[----:B------:R-:W-:Y:S02]  /*50c0*/  LEA R196, P6, R22, R147, 0x1 ;  /* 0x0000009316c47211 */ /* 0x000fe400078c08ff */
[-C--:B------:R-:W-:Y:S01]  /*50d0*/  LEA.HI.X.SX32 R199, R27, R37.reuse, 0x1, P5 ;  /* 0x000000251bc77211 */ /* 0x080fe200028f0eff */
[----:B------:R-:W-:Y:S01]  /*50e0*/  IMAD R24, R40, 0x8, R23 ;  /* 0x0000000828187824 */ /* 0x000fe200078e0217 */
[----:B------:R-:W-:-:S02]  /*50f0*/  LEA.HI.X.SX32 R197, R22, R37, 0x1, P6 ;  /* 0x0000002516c57211 */ /* 0x000fc400030f0eff */
[----:B------:R-:W-:Y:S02]  /*5100*/  LEA R192, P5, R23, R147, 0x1 ;  /* 0x0000009317c07211 */ /* 0x000fe400078a08ff */
[----:B------:R-:W-:Y:S02]  /*5110*/  LEA R25, R41, R24, 0x3 ;  /* 0x0000001829197211 */ /* 0x000fe400078e18ff */
[----:B------:R-:W-:Y:S02]  /*5120*/  LEA.HI.X.SX32 R193, R23, R37, 0x1, P5 ;  /* 0x0000002517c17211 */ /* 0x000fe400028f0eff */
[-C--:B------:R-:W-:Y:S01]  /*5130*/  LEA R190, P6, R24, R147.reuse, 0x1 ;  /* 0x0000009318be7211 */ /* 0x080fe200078c08ff */
[----:B------:R-:W-:Y:S01]  /*5140*/  IMAD R26, R42, 0x10, R25 ;  /* 0x000000102a1a7824 */ /* 0x000fe200078e0219 */
[----:B------:R-:W-:Y:S02]  /*5150*/  LEA R188, P5, R25, R147, 0x1 ;  /* 0x0000009319bc7211 */ /* 0x000fe400078a08ff */
[----:B------:R-:W-:Y:S01]  /*5160*/  LEA.HI.X.SX32 R191, R24, R37, 0x1, P6 ;  /* 0x0000002518bf7211 */ /* 0x000fe200030f0eff */
[----:B------:R-:W-:Y:S01]  /*5170*/  IMAD R22, R43, 0x8, R26 ;  /* 0x000000082b167824 */ /* 0x000fe200078e021a */
[----:B------:R-:W-:-:S02]  /*5180*/  LEA R184, P6, R26, R147, 0x1 ;  /* 0x000000931ab87211 */ /* 0x000fc400078c08ff */
[----:B------:R-:W-:Y:S02]  /*5190*/  LEA.HI.X.SX32 R189, R25, R37, 0x1, P5 ;  /* 0x0000002519bd7211 */ /* 0x000fe400028f0eff */
[----:B------:R-:W-:Y:S02]  /*51a0*/  LEA R23, R45, R22, 0x3 ;  /* 0x000000162d177211 */ /* 0x000fe400078e18ff */
[----:B------:R-:W-:Y:S02]  /*51b0*/  LEA R182, P5, R22, R147, 0x1 ;  /* 0x0000009316b67211 */ /* 0x000fe400078a08ff */
[----:B------:R-:W-:Y:S01]  /*51c0*/  LEA.HI.X.SX32 R185, R26, R37, 0x1, P6 ;  /* 0x000000251ab97211 */ /* 0x000fe200030f0eff */
        /* <DEDUP_REMOVED lines=8> */
[----:B------:R-:W-:Y:S01]  /*5250*/  LEA R174, P6, R25, R147, 0x1 ;  /* 0x0000009319ae7211 */ /* 0x000fe200078c08ff */
[----:B------:R-:W-:Y:S01]  /*5260*/  IMAD R23, R49, 0x10, R22 ;  /* 0x0000001031177824 */ /* 0x000fe200078e0216 */
[----:B------:R-:W-:Y:S02]  /*5270*/  LEA.HI.X.SX32 R195, R28, R37, 0x1, P4 ;  /* 0x000000251cc37211 */ /* 0x000fe400020f0eff */
[-C--:B------:R-:W-:Y:S01]  /*5280*/  LEA R186, P4, R29, R147.reuse, 0x1 ;  /* 0x000000931dba7211 */ /* 0x080fe200078808ff */
[----:B------:R-:W-:Y:S01]  /*5290*/  IMAD R24, R48, 0x8, R23 ;  /* 0x0000000830187824 */ /* 0x000fe200078e0217 */
[----:B------:R-:W-:Y:S01]  /*52a0*/  LEA R170, P5, R31, R147, 0x1 ;  /* 0x000000931faa7211 */ /* 0x000fe200078a08ff */
[----:B------:R-:W0:Y:S01]  /*52b0*/  SHFL.BFLY PT, R28, R133, 0x10, 0x1f ;  /* 0x0e001f00851c7f89 */ /* 0x000e2200000e0000 */
[----:B------:R-:W-:-:S02]  /*52c0*/  LEA.HI.X.SX32 R175, R25, R37, 0x1, P6 ;  /* 0x0000002519af7211 */ /* 0x000fc400030f0eff */
[----:B------:R-:W-:Y:S02]  /*52d0*/  LEA R25, R51, R24, 0x3 ;  /* 0x0000001833197211 */ /* 0x000fe400078e18ff */
[-C--:B------:R-:W-:Y:S02]  /*52e0*/  LEA.HI.X.SX32 R187, R29, R37.reuse, 0x1, P4 ;  /* 0x000000251dbb7211 */ /* 0x080fe400020f0eff */
[----:B------:R-:W-:Y:S01]  /*52f0*/  LEA.HI.X.SX32 R171, R31, R37, 0x1, P5 ;  /* 0x000000251fab7211 */ /* 0x000fe200028f0eff */
[----:B------:R-:W-:Y:S01]  /*5300*/  IMAD R26, R50, 0x10, R25 ;  /* 0x00000010321a7824 */ /* 0x000fe200078e0219 */
[-C--:B------:R-:W-:Y:S02]  /*5310*/  LEA R178, P4, R30, R147.reuse, 0x1 ;  /* 0x000000931eb27211 */ /* 0x080fe400078808ff */
[----:B------:R-:W-:Y:S02]  /*5320*/  LEA R172, P5, R22, R147, 0x1 ;  /* 0x0000009316ac7211 */ /* 0x000fe400078a08ff */
[----:B------:R-:W-:-:S02]  /*5330*/  LEA.HI.X.SX32 R179, R30, R37, 0x1, P4 ;  /* 0x000000251eb37211 */ /* 0x000fc400020f0eff */
[----:B------:R-:W-:Y:S01]  /*5340*/  LEA.HI.X.SX32 R173, R22, R37, 0x1, P5 ;  /* 0x0000002516ad7211 */ /* 0x000fe200028f0eff */
[----:B-1----:R-:W-:Y:S01]  /*5350*/  IMAD R22, R53, 0x8, R26 ;  /* 0x0000000835167824 */ /* 0x002fe200078e021a */
[CC--:B------:R-:W-:Y:S02]  /*5360*/  LEA R162, P4, R32.reuse, R147.reuse, 0x1 ;  /* 0x0000009320a27211 */ /* 0x0c0fe400078808ff */
[C---:B------:R-:W-:Y:S02]  /*5370*/  LEA R168, P6, R23.reuse, R147, 0x1 ;  /* 0x0000009317a87211 */ /* 0x040fe400078c08ff */
[-C--:B------:R-:W-:Y:S02]  /*5380*/  LEA.HI.X.SX32 R163, R32, R37.reuse, 0x1, P4 ;  /* 0x0000002520a37211 */ /* 0x080fe400020f0eff */
[----:B------:R-:W-:Y:S02]  /*5390*/  LEA.HI.X.SX32 R169, R23, R37, 0x1, P6 ;  /* 0x0000002517a97211 */ /* 0x000fe400030f0eff */
[----:B------:R-:W-:-:S02]  /*53a0*/  LEA R166, P4, R24, R147, 0x1 ;  /* 0x0000009318a67211 */ /* 0x000fc400078808ff */
        /* <DEDUP_REMOVED lines=9> */
[C---:B------:R-:W-:Y:S02]  /*5440*/  LEA R150, P4, R22.reuse, R147, 0x1 ;  /* 0x0000009316967211 */ /* 0x040fe400078808ff */
[----:B0-----:R-:W-:Y:S02]  /*5450*/  FMNMX3 R133, R133, -INF , R28, !PT ;  /* 0xff80000085857876 */ /* 0x001fe4000780001c */
[-C--:B------:R-:W-:Y:S02]  /*5460*/  LEA.HI.X.SX32 R165, R25, R37.reuse, 0x1, P5 ;  /* 0x0000002519a57211 */ /* 0x080fe400028f0eff */
[----:B------:R-:W-:Y:S02]  /*5470*/  LEA R25, R59, R22, 0x3 ;  /* 0x000000163b197211 */ /* 0x000fe400078e18ff */
[----:B------:R-:W-:Y:S01]  /*5480*/  LEA.HI.X.SX32 R151, R22, R37, 0x1, P4 ;  /* 0x0000002516977211 */ /* 0x000fe200020f0eff */
[----:B------:R-:W-:Y:S01]  /*5490*/  FADD R22, -R133, -INF ;  /* 0xff80000085167421 */ /* 0x000fe20000000100 */
[----:B------:R-:W-:-:S02]  /*54a0*/  LOP3.LUT R35, R20, 0x1b0, RZ, 0xc0, !PT ;  /* 0x000001b014237812 */ /* 0x000fc400078ec0ff */
[----:B------:R-:W-:Y:S01]  /*54b0*/  LEA R160, P5, R26, R147, 0x1 ;  /* 0x000000931aa07211 */ /* 0x000fe200078a08ff */
[----:B------:R-:W-:Y:S01]  /*54c0*/  FMUL R22, R22, 1.4426950216293334961 ;  /* 0x3fb8aa3b16167820 */ /* 0x000fe20000400000 */
[----:B------:R-:W-:Y:S02]  /*54d0*/  LOP3.LUT R36, R35, 0x40, R36, 0xf8, !PT ;  /* 0x0000004023247812 */ /* 0x000fe400078ef824 */
[----:B------:R-:W-:Y:S01]  /*54e0*/  LEA.HI.X.SX32 R161, R26, R37, 0x1, P5 ;  /* 0x000000251aa17211 */ /* 0x000fe200028f0eff */
[----:B------:R-:W0:Y:S01]  /*54f0*/  MUFU.EX2 R142, R22 ;  /* 0x00000016008e7308 */ /* 0x000e220000000800 */
[CC--:B------:R-:W-:Y:S01]  /*5500*/  LEA R156, P5, R23.reuse, R147.reuse, 0x1 ;  /* 0x00000093179c7211 */ /* 0x0c0fe200078a08ff */
[----:B------:R-:W-:Y:S01]  /*5510*/  VIADD R54, R36, UR6 ;  /* 0x0000000624367c36 */ /* 0x000fe20008000000 */
[----:B------:R-:W-:Y:S02]  /*5520*/  LEA R152, P6, R24, R147, 0x1 ;  /* 0x0000009318987211 */ /* 0x000fe400078c08ff */
[----:B------:R-:W-:-:S02]  /*5530*/  LEA.HI.X.SX32 R157, R23, R37, 0x1, P5 ;  /* 0x00000025179d7211 */ /* 0x000fc400028f0eff */
[----:B------:R-:W-:Y:S02]  /*5540*/  LEA.HI.X.SX32 R153, R24, R37, 0x1, P6 ;  /* 0x0000002518997211 */ /* 0x000fe400030f0eff */
[----:B------:R-:W-:Y:S02]  /*5550*/  PRMT R27, RZ, 0x7610, R27 ;  /* 0x00007610ff1b7816 */ /* 0x000fe4000000001b */
[----:B------:R-:W-:Y:S02]  /*5560*/  PRMT R57, RZ, 0x7610, R57 ;  /* 0x00007610ff397816 */ /* 0x000fe40000000039 */
[----:B------:R-:W-:Y:S02]  /*5570*/  PRMT R55, RZ, 0x7610, R55 ;  /* 0x00007610ff377816 */ /* 0x000fe40000000037 */
[----:B------:R-:W-:Y:S02]  /*5580*/  PRMT R53, RZ, 0x7610, R53 ;  /* 0x00007610ff357816 */ /* 0x000fe40000000035 */
[----:B------:R-:W-:Y:S01]  /*5590*/  PRMT R51, RZ, 0x7610, R51 ;  /* 0x00007610ff337816 */ /* 0x000fe20000000033 */
[----:B0-----:R-:W-:Y:S01]  /*55a0*/  STSM.16.M88 [R54+0x10000], R142 ;  /* 0x0100008e36007844 */ /* 0x001fe20000000000 */
[----:B------:R-:W-:-:S02]  /*55b0*/  LEA R148, P5, R25, R147, 0x1 ;  /* 0x0000009319947211 */ /* 0x000fc400078a08ff */
[C---:B------:R-:W-:Y:S01]  /*55c0*/  LEA R146, P6, R34.reuse, R147, 0x1 ;  /* 0x0000009322927211 */ /* 0x040fe200078c08ff */
[----:B------:R-:W-:Y:S01]  /*55d0*/  BAR.SYNC.DEFER_BLOCKING 0x0 ;  /* 0x0000000000007b1d */ /* 0x000fe20000010000 */
[-C--:B------:R-:W-:Y:S02]  /*55e0*/  LEA.HI.X.SX32 R149, R25, R37.reuse, 0x1, P5 ;  /* 0x0000002519957211 */ /* 0x080fe400028f0eff */
[----:B------:R-:W-:Y:S02]  /*55f0*/  LEA.HI.X.SX32 R147, R34, R37, 0x1, P6 ;  /* 0x0000002522937211 */ /* 0x000fe400030f0eff */
[----:B------:R-:W-:Y:S02]  /*5600*/  PRMT R23, RZ, 0x7610, R23 ;  /* 0x00007610ff177816 */ /* 0x000fe40000000017 */
[----:B------:R-:W-:Y:S02]  /*5610*/  PRMT R25, RZ, 0x7610, R25 ;  /* 0x00007610ff197816 */ /* 0x000fe40000000019 */
[----:B------:R-:W-:-:S02]  /*5620*/  PRMT R49, RZ, 0x7610, R49 ;  /* 0x00007610ff317816 */ /* 0x000fc40000000031 */
[----:B------:R-:W-:Y:S02]  /*5630*/  PRMT R47, RZ, 0x7610, R47 ;  /* 0x00007610ff2f7816 */ /* 0x000fe4000000002f */
[----:B------:R-:W-:Y:S02]  /*5640*/  PRMT R45, RZ, 0x7610, R45 ;  /* 0x00007610ff2d7816 */ /* 0x000fe4000000002d */
[----:B------:R-:W-:Y:S02]  /*5650*/  PRMT R43, RZ, 0x7610, R43 ;  /* 0x00007610ff2b7816 */ /* 0x000fe4000000002b */
[----:B------:R-:W-:Y:S02]  /*5660*/  PRMT R41, RZ, 0x7610, R41 ;  /* 0x00007610ff297816 */ /* 0x000fe40000000029 */
[----:B------:R-:W-:Y:S02]  /*5670*/  PRMT R39, RZ, 0x7610, R39 ;  /* 0x00007610ff277816 */ /* 0x000fe40000000027 */
[----:B------:R-:W-:-:S02]  /*5680*/  PRMT R33, RZ, 0x7610, R33 ;  /* 0x00007610ff217816 */ /* 0x000fc40000000021 */
[----:B------:R-:W-:Y:S01]  /*5690*/  PRMT R31, RZ, 0x7610, R31 ;  /* 0x00007610ff1f7816 */ /* 0x000fe2000000001f */
[----:B------:R-:W2:Y:S01]  /*56a0*/  @P2 LDG.E.U16 R23, desc[UR10][R88.64] ;  /* 0x0000000a58172981 */ /* 0x000ea2000c1e1500 */
[----:B------:R-:W-:Y:S02]  /*56b0*/  PRMT R59, RZ, 0x7610, R59 ;  /* 0x00007610ff3b7816 */ /* 0x000fe4000000003b */
[----:B------:R-:W-:Y:S01]  /*56c0*/  PRMT R37, RZ, 0x7610, R37 ;  /* 0x00007610ff257816 */ /* 0x000fe20000000025 */
[----:B------:R0:W3:Y:S01]  /*56d0*/  @P2 LDG.E.U16 R81, desc[UR10][R86.64] ;  /* 0x0000000a56512981 */ /* 0x0000e2000c1e1500 */
[----:B------:R-:W-:Y:S02]  /*56e0*/  PRMT R35, RZ, 0x7610, R35 ;  /* 0x00007610ff237816 */ /* 0x000fe40000000023 */
[----:B------:R-:W-:Y:S01]  /*56f0*/  PRMT R29, RZ, 0x7610, R29 ;  /* 0x00007610ff1d7816 */ /* 0x000fe2000000001d */
[----:B------:R-:W4:Y:S04]  /*5700*/  @P2 LDG.E.U16 R85, desc[UR10][R204.64] ;  /* 0x0000000acc552981 */ /* 0x000f28000c1e1500 */
[----:B------:R-:W5:Y:S04]  /*5710*/  @P2 LDG.E.U16 R83, desc[UR10][R202.64] ;  /* 0x0000000aca532981 */ /* 0x000f68000c1e1500 */
[----:B------:R-:W4:Y:S04]  /*5720*/  @P2 LDG.E.U16 R75, desc[UR10][R200.64] ;  /* 0x0000000ac84b2981 */ /* 0x000f28000c1e1500 */
[----:B------:R-:W5:Y:S04]  /*5730*/  @P2 LDG.E.U16 R79, desc[UR10][R198.64] ;  /* 0x0000000ac64f2981 */ /* 0x000f68000c1e1500 */
        /* <DEDUP_REMOVED lines=25> */
[----:B------:R-:W5:Y:S01]  /*58d0*/  @P2 LDG.E.U16 R29, desc[UR10][R146.64] ;  /* 0x0000000a921d2981 */ /* 0x000f62000c1e1500 */
[--C-:B------:R-:W-:Y:S01]  /*58e0*/  FFMA R4, R4, UR22, -R133.reuse ;  /* 0x0000001604047c23 */ /* 0x100fe20008000885 */
[--C-:B------:R-:W-:Y:S01]  /*58f0*/  FFMA R5, R5, UR22, -R133.reuse ;  /* 0x0000001605057c23 */ /* 0x100fe20008000885 */
[--C-:B------:R-:W-:Y:S01]  /*5900*/  FFMA R6, R6, UR22, -R133.reuse ;  /* 0x0000001606067c23 */ /* 0x100fe20008000885 */
[--C-:B------:R-:W-:Y:S01]  /*5910*/  FFMA R7, R7, UR22, -R133.reuse ;  /* 0x0000001607077c23 */ /* 0x100fe20008000885 */
[----:B------:R-:W-:Y:S01]  /*5920*/  FMUL R4, R4, 1.4426950216293334961 ;  /* 0x3fb8aa3b04047820 */ /* 0x000fe20000400000 */
[----:B------:R-:W-:Y:S01]  /*5930*/  FMUL R5, R5, 1.4426950216293334961 ;  /* 0x3fb8aa3b05057820 */ /* 0x000fe20000400000 */
[----:B------:R-:W-:Y:S01]  /*5940*/  FMUL R6, R6, 1.4426950216293334961 ;  /* 0x3fb8aa3b06067820 */ /* 0x000fe20000400000 */
[----:B------:R-:W-:Y:S01]  /*5950*/  FMUL R7, R7, 1.4426950216293334961 ;  /* 0x3fb8aa3b07077820 */ /* 0x000fe20000400000 */
[--C-:B------:R-:W-:Y:S01]  /*5960*/  FFMA R8, R8, UR22, -R133.reuse ;  /* 0x0000001608087c23 */ /* 0x100fe20008000885 */
[--C-:B------:R-:W-:Y:S01]  /*5970*/  FFMA R9, R9, UR22, -R133.reuse ;  /* 0x0000001609097c23 */ /* 0x100fe20008000885 */
[----:B------:R-:W-:Y:S01]  /*5980*/  MUFU.EX2 R4, R4 ;  /* 0x0000000400047308 */ /* 0x000fe20000000800 */
[--C-:B------:R-:W-:Y:S01]  /*5990*/  FFMA R10, R10, UR22, -R133.reuse ;  /* 0x000000160a0a7c23 */ /* 0x100fe20008000885 */
[----:B------:R-:W-:Y:S01]  /*59a0*/  FMUL R8, R8, 1.4426950216293334961 ;  /* 0x3fb8aa3b08087820 */ /* 0x000fe20000400000 */
[--C-:B------:R-:W-:Y:S01]  /*59b0*/  FFMA R11, R11, UR22, -R133.reuse ;  /* 0x000000160b0b7c23 */ /* 0x100fe20008000885 */
[--C-:B------:R-:W-:Y:S01]  /*59c0*/  FFMA R12, R12, UR22, -R133.reuse ;  /* 0x000000160c0c7c23 */ /* 0x100fe20008000885 */
[--C-:B------:R-:W-:Y:S01]  /*59d0*/  FFMA R13, R13, UR22, -R133.reuse ;  /* 0x000000160d0d7c23 */ /* 0x100fe20008000885 */
[--C-:B------:R-:W-:Y:S01]  /*59e0*/  FFMA R14, R14, UR22, -R133.reuse ;  /* 0x000000160e0e7c23 */ /* 0x100fe20008000885 */
[--C-:B------:R-:W-:Y:S01]  /*59f0*/  FFMA R15, R15, UR22, -R133.reuse ;  /* 0x000000160f0f7c23 */ /* 0x100fe20008000885 */
[----:B------:R-:W0:Y:S01]  /*5a00*/  MUFU.EX2 R5, R5 ;  /* 0x0000000500057308 */ /* 0x000e220000000800 */
[----:B------:R-:W-:Y:S01]  /*5a10*/  FMUL R9, R9, 1.4426950216293334961 ;  /* 0x3fb8aa3b09097820 */ /* 0x000fe20000400000 */
[--C-:B------:R-:W-:Y:S01]  /*5a20*/  FFMA R16, R16, UR22, -R133.reuse ;  /* 0x0000001610107c23 */ /* 0x100fe20008000885 */
[--C-:B------:R-:W-:Y:S01]  /*5a30*/  FFMA R17, R17, UR22, -R133.reuse ;  /* 0x0000001611117c23 */ /* 0x100fe20008000885 */
[--C-:B------:R-:W-:Y:S01]  /*5a40*/  FFMA R18, R18, UR22, -R133.reuse ;  /* 0x0000001612127c23 */ /* 0x100fe20008000885 */
[----:B------:R-:W-:Y:S01]  /*5a50*/  FFMA R19, R19, UR22, -R133 ;  /* 0x0000001613137c23 */ /* 0x000fe20008000885 */
[----:B------:R-:W-:Y:S01]  /*5a60*/  IMAD.SHL.U32 R132, R0, 0x2, RZ ;  /* 0x0000000200847824 */ /* 0x000fe200078e00ff */
[----:B------:R-:W-:Y:S01]  /*5a70*/  UIADD3 UR23, UPT, UPT, UR7, 0x120, URZ ;  /* 0x0000012007177890 */ /* 0x000fe2000fffe0ff */
[----:B------:R-:W1:Y:S01]  /*5a80*/  MUFU.EX2 R6, R6 ;  /* 0x0000000600067308 */ /* 0x000e620000000800 */
[----:B------:R-:W-:Y:S01]  /*5a90*/  FMUL R10, R10, 1.4426950216293334961 ;  /* 0x3fb8aa3b0a0a7820 */ /* 0x000fe20000400000 */
[----:B------:R-:W-:Y:S06]  /*5aa0*/  STL [R1+0x58], R54 ;  /* 0x0000583601007387 */ /* 0x000fec0000100800 */
[----:B------:R-:W1:Y:S01]  /*5ab0*/  MUFU.EX2 R7, R7 ;  /* 0x0000000700077308 */ /* 0x000e620000000800 */
[----:B0-----:R-:W-:Y:S01]  /*5ac0*/  FADD R87, R4, R5 ;  /* 0x0000000504577221 */ /* 0x001fe20000000000 */
[----:B------:R-:W-:-:S06]  /*5ad0*/  FMUL R11, R11, 1.4426950216293334961 ;  /* 0x3fb8aa3b0b0b7820 */ /* 0x000fcc0000400000 */
[----:B------:R-:W0:Y:S01]  /*5ae0*/  MUFU.EX2 R8, R8 ;  /* 0x0000000800087308 */ /* 0x000e220000000800 */
[----:B-1----:R-:W-:Y:S01]  /*5af0*/  FADD R22, R6, R87 ;  /* 0x0000005706167221 */ /* 0x002fe20000000000 */
[----:B------:R-:W-:-:S06]  /*5b00*/  FMUL R12, R12, 1.4426950216293334961 ;  /* 0x3fb8aa3b0c0c7820 */ /* 0x000fcc0000400000 */
[----:B------:R-:W1:Y:S01]  /*5b10*/  MUFU.EX2 R9, R9 ;  /* 0x0000000900097308 */ /* 0x000e620000000800 */
[----:B------:R-:W-:Y:S01]  /*5b20*/  FADD R87, R7, R22 ;  /* 0x0000001607577221 */ /* 0x000fe20000000000 */
[----:B------:R-:W-:-:S06]  /*5b30*/  FMUL R13, R13, 1.4426950216293334961 ;  /* 0x3fb8aa3b0d0d7820 */ /* 0x000fcc0000400000 */
        /* <DEDUP_REMOVED lines=19> */
[----:B0-----:R-:W-:-:S07]  /*5c70*/  FADD R0, R14, R87 ;  /* 0x000000570e007221 */ /* 0x001fce0000000000 */
[----:B------:R-:W0:Y:S01]  /*5c80*/  MUFU.EX2 R17, R17 ;  /* 0x0000001100117308 */ /* 0x000e220000000800 */
[----:B------:R-:W-:Y:S01]  /*5c90*/  SHF.R.U32.HI R87, RZ, 0x2, R21 ;  /* 0x00000002ff577819 */ /* 0x000fe20000011615 */
[----:B-1----:R-:W-:-:S06]  /*5ca0*/  FADD R21, R15, R0 ;  /* 0x000000000f157221 */ /* 0x002fcc0000000000 */
[----:B------:R-:W1:Y:S01]  /*5cb0*/  MUFU.EX2 R18, R18 ;  /* 0x0000001200127308 */ /* 0x000e620000000800 */
[----:B------:R-:W-:Y:S01]  /*5cc0*/  LOP3.LUT R24, R20, 0x1f0, RZ, 0xc0, !PT ;  /* 0x000001f014187812 */ /* 0x000fe200078ec0ff */
[----:B------:R-:W-:Y:S01]  /*5cd0*/  FADD R20, R16, R21 ;  /* 0x0000001510147221 */ /* 0x000fe20000000000 */
[----:B------:R-:W-:Y:S02]  /*5ce0*/  UIADD3 UR12, UPT, UPT, UR12, UR23, URZ ;  /* 0x000000170c0c7290 */ /* 0x000fe4000fffe0ff */
[----:B------:R-:W-:Y:S01]  /*5cf0*/  MOV R140, UR23 ;  /* 0x00000017008c7c02 */ /* 0x000fe20008000f00 */
[----:B------:R-:W-:Y:S02]  /*5d00*/  LDSM.16.M88 R0, [R24+UR6+0x10000] ;  /* 0x010000061800783b */ /* 0x000fe40008000000 */
[----:B------:R-:W1:Y:S01]  /*5d10*/  MUFU.EX2 R19, R19 ;  /* 0x0000001300137308 */ /* 0x000e620000000800 */
[----:B0-----:R-:W-:Y:S01]  /*5d20*/  FADD R21, R17, R20 ;  /* 0x0000001411157221 */ /* 0x001fe20000000000 */
[----:B------:R-:W-:-:S03]  /*5d30*/  ULEA UR12, UR13, UR12, 0x12 ;  /* 0x0000000c0d0c7291 */ /* 0x000fc6000f8e90ff */
[----:B-1----:R-:W-:-:S04]  /*5d40*/  FADD R20, R18, R21 ;  /* 0x0000001512147221 */ /* 0x002fc80000000000 */
[----:B------:R-:W-:Y:S01]  /*5d50*/  FADD R20, R19, R20 ;  /* 0x0000001413147221 */ /* 0x000fe20000000000 */
[----:B------:R-:W-:-:S04]  /*5d60*/  IMAD.U32 R22, RZ, RZ, UR12 ;  /* 0x0000000cff167e24 */ /* 0x000fc8000f8e00ff */
[----:B------:R-:W0:Y:S04]  /*5d70*/  SHFL.BFLY PT, R21, R20, 0x10, 0x1f ;  /* 0x0e001f0014157f89 */ /* 0x000e2800000e0000 */
[----:B------:R1:W-:Y:S04]  /*5d80*/  STL [R1+0x54], R24 ;  /* 0x0000541801007387 */ /* 0x0003e80000100800 */
[----:B------:R1:W-:Y:S04]  /*5d90*/  STL [R1+0x5c], R140 ;  /* 0x00005c8c01007387 */ /* 0x0003e80000100800 */
[----:B------:R1:W-:Y:S01]  /*5da0*/  STL [R1+0x50], R22 ;  /* 0x0000501601007387 */ /* 0x0003e20000100800 */
[----:B------:R-:W-:Y:S01]  /*5db0*/  LOP3.LUT R132, R132, R87, RZ, 0x3c, !PT ;  /* 0x0000005784847212 */ /* 0x000fe200078e3cff */
[----:B------:R-:W-:Y:S01]  /*5dc0*/  BAR.SYNC.DEFER_BLOCKING 0x0 ;  /* 0x0000000000007b1d */ /* 0x000fe20000010000 */
[----:B------:R-:W-:-:S02]  /*5dd0*/  F2FP.F16.F32.PACK_AB R4, R5, R4 ;  /* 0x000000040504723e */ /* 0x000fc400000000ff */
[----:B------:R-:W-:Y:S02]  /*5de0*/  F2FP.F16.F32.PACK_AB R5, R7, R6 ;  /* 0x000000060705723e */ /* 0x000fe400000000ff */
[----:B------:R-:W-:Y:S01]  /*5df0*/  F2FP.F16.F32.PACK_AB R6, R9, R8 ;  /* 0x000000080906723e */ /* 0x000fe200000000ff */
[----:B0-----:R-:W-:Y:S01]  /*5e00*/  FADD R21, R20, R21 ;  /* 0x0000001514157221 */ /* 0x001fe20000000000 */
[----:B------:R-:W-:Y:S02]  /*5e10*/  F2FP.F16.F32.PACK_AB R7, R11, R10 ;  /* 0x0000000a0b07723e */ /* 0x000fe400000000ff */
[----:B------:R-:W-:Y:S01]  /*5e20*/  F2FP.F16.F32.PACK_AB R8, R13, R12 ;  /* 0x0000000c0d08723e */ /* 0x000fe200000000ff */
[----:B------:R-:W-:Y:S01]  /*5e30*/  FADD R142, R142, R21 ;  /* 0x000000158e8e7221 */ /* 0x000fe20000000000 */
[----:B------:R-:W-:Y:S02]  /*5e40*/  F2FP.F16.F32.PACK_AB R9, R15, R14 ;  /* 0x0000000e0f09723e */ /* 0x000fe400000000ff */
[----:B------:R-:W-:-:S02]  /*5e50*/  F2FP.F16.F32.PACK_AB R10, R17, R16 ;  /* 0x00000010110a723e */ /* 0x000fc400000000ff */
[----:B------:R-:W-:Y:S01]  /*5e60*/  F2FP.F16.F32.PACK_AB R11, R19, R18 ;  /* 0x00000012130b723e */ /* 0x000fe200000000ff */
[----:B--2---:R1:W-:Y:S04]  /*5e70*/  STS.U16 [R132+UR6+0x10000], R23 ;  /* 0x0100001784007988 */ /* 0x0043e80008000406 */
[----:B---3--:R1:W-:Y:S04]  /*5e80*/  STS.U16 [R132+UR6+0x10200], R81 ;  /* 0x0102005184007988 */ /* 0x0083e80008000406 */
[----:B----4-:R1:W-:Y:S04]  /*5e90*/  STS.U16 [R132+UR6+0x10400], R85 ;  /* 0x0104005584007988 */ /* 0x0103e80008000406 */
[----:B-----5:R1:W-:Y:S04]  /*5ea0*/  STS.U16 [R132+UR6+0x10600], R83 ;  /* 0x0106005384007988 */ /* 0x0203e80008000406 */
[----:B------:R1:W-:Y:S04]  /*5eb0*/  STS.U16 [R132+UR6+0x10800], R75 ;  /* 0x0108004b84007988 */ /* 0x0003e80008000406 */
        /* <DEDUP_REMOVED lines=26> */
[----:B------:R1:W-:Y:S01]  /*6060*/  STS.U16 [R132+UR6+0x13e00], R29 ;  /* 0x013e001d84007988 */ /* 0x0003e20008000406 */
[----:B------:R-:W-:Y:S05]  /*6070*/  @!P2 BRA `(.L_x_9) ;  /* 0x00000000000ca947 */ /* 0x000fea0003800000 */
[----:B------:R-:W-:-:S13]  /*6080*/  R2UR UR12, R22 ;  /* 0x00000000160c72ca */ /* 0x000fda00000e0000 */
[----:B------:R0:W-:Y:S01]  /*6090*/  STTM.16dp32bit_t0_t15.x8 tmem[UR12], R4 ;  /* 0x00000004000079ed */ /* 0x0001e2000898000c */
[----:B------:R0:W-:Y:S02]  /*60a0*/  STTM.16dp32bit_t16_t31.x8 tmem[UR12+0x8], R4 ;  /* 0x00000804000079ed */ /* 0x0001e400089a000c */
.L_x_9:
[----:B------:R-:W2:Y:S02]  /*60b0*/  FENCE.VIEW.ASYNC.T ;  /* 0x00000000000073c6 */ /* 0x000ea40000000200 */
[----:B--2---:R-:W-:Y:S06]  /*60c0*/  BAR.SYNC.DEFER_BLOCKING 0x0 ;  /* 0x0000000000007b1d */ /* 0x004fec0000010000 */
[----:B01----:R-:W0:Y:S01]  /*60d0*/  LDTM.x128 R4, tmem[UR8] ;  /* 0x00000008000479ee */ /* 0x003e2200083c0000 */
[----:B------:R-:W-:Y:S01]  /*60e0*/  NOP ;  /* 0x0000000000007918 */ /* 0x000fe20000000000 */
[----:B------:R-:W-:Y:S05]  /*60f0*/  @!P2 BRA `(.L_x_10) ;  /* 0x000000080004a947 */ /* 0x000fea0003800000 */
[C---:B0-----:R-:W-:Y:S01]  /*6100*/  FMUL R4, R0.reuse, R4 ;  /* 0x0000000400047220 */ /* 0x041fe20000400000 */
[C---:B------:R-:W-:Y:S01]  /*6110*/  FMUL R5, R0.reuse, R5 ;  /* 0x0000000500057220 */ /* 0x040fe20000400000 */
        /* <DEDUP_REMOVED lines=125> */
[----:B------:R-:W-:-:S04]  /*68f0*/  FMUL R131, R0, R131 ;  /* 0x0000008300837220 */ /* 0x000fc80000400000 */
[----:B------:R1:W-:Y:S03]  /*6900*/  STTM.x128 tmem[UR8], R4 ;  /* 0x00000004000079ed */ /* 0x0003e600083c0008 */
.L_x_10:
[----:B0-----:R-:W0:Y:S02]  /*6910*/  FENCE.VIEW.ASYNC.T ;  /* 0x00000000000073c6 */ /* 0x001e240000000200 */
[----:B0-----:R-:W-:Y:S01]  /*6920*/  BAR.SYNC.DEFER_BLOCKING 0x0 ;  /* 0x0000000000007b1d */ /* 0x001fe20000010000 */
[----:B------:R-:W-:Y:S02]  /*6930*/  VIADD R0, R135, 0xffffffe0 ;  /* 0xffffffe087007836 */ /* 0x000fe40000000000 */
[----:B-1----:R-:W-:-:S03]  /*6940*/  IMAD.U32 R4, RZ, RZ, UR6 ;  /* 0x00000006ff047e24 */ /* 0x002fc6000f8e00ff */
[----:B------:R-:W-:Y:S01]  /*6950*/  ISETP.GE.AND P4, PT, R0, 0x1, PT ;  /* 0x000000010000780c */ /* 0x000fe20003f86270 */
[----:B------:R-:W-:Y:S01]  /*6960*/  HFMA2 R0, -RZ, RZ, 0, 0 ;  /* 0x00000000ff007431 */ /* 0x000fe200000001ff */
[----:B------:R0:W-:Y:S06]  /*6970*/  MEMBAR.ALL.CTA ;  /* 0x0000000000007992 */ /* 0x0001ec0000008000 */
[----:B0-----:R-:W0:Y:S02]  /*6980*/  FENCE.VIEW.ASYNC.S ;  /* 0x00000000000073c6 */ /* 0x001e240000000000 */
[----:B0-----:R-:W-:Y:S06]  /*6990*/  BAR.SYNC.DEFER_BLOCKING 0x0 ;  /* 0x0000000000007b1d */ /* 0x001fec0000010000 */
[----:B------:R-:W-:Y:S05]  /*69a0*/  @!P3 BRA `(.L_x_11) ;  /* 0x000000000054b947 */ /* 0x000fea0003800000 */
[----:B------:R-:W-:Y:S01]  /*69b0*/  UIADD3 UR12, UPT, UPT, UR6, 0x10000, URZ ;  /* 0x00010000060c7890 */ /* 0x000fe2000fffe0ff */
[----:B------:R-:W-:Y:S01]  /*69c0*/  R2UR UR19, R140 ;  /* 0x000000008c1372ca */ /* 0x000fe200000e0000 */
[----:B------:R-:W-:Y:S01]  /*69d0*/  UMOV UR16, 0xfffffffe ;  /* 0xfffffffe00107882 */ /* 0x000fe20000000000 */
[----:B------:R-:W-:Y:S01]  /*69e0*/  UMOV UR17, 0x7fffbfdf ;  /* 0x7fffbfdf00117882 */ /* 0x000fe20000000000 */
[----:B------:R-:W-:Y:S01]  /*69f0*/  USHF.R.U32.HI UR12, URZ, 0x4, UR12 ;  /* 0x00000004ff0c7899 */ /* 0x000fe2000801160c */
[----:B------:R-:W-:Y:S01]  /*6a00*/  UMOV UR15, URZ ;  /* 0x000000ff000f7c82 */ /* 0x000fe20008000000 */
[----:B------:R-:W-:Y:S02]  /*6a10*/  UIADD3 UR18, UPT, UPT, UR7, 0x128, URZ ;  /* 0x0000012807127890 */ /* 0x000fe4000fffe0ff */
[----:B------:R-:W-:Y:S01]  /*6a20*/  USGXT.U32 UR14, UR12, 0xe ;  /* 0x0000000e0c0e789a */ /* 0x000fe20008000000 */
[----:B------:R-:W-:Y:S01]  /*6a30*/  UMOV UR20, 0x0 ;  /* 0x0000000000147882 */ /* 0x000fe20000000000 */
[----:B------:R-:W-:-:S02]  /*6a40*/  UMOV UR21, 0x8400010 ;  /* 0x0840001000157882 */ /* 0x000fc40000000000 */
[----:B------:R-:W-:Y:S01]  /*6a50*/  UIADD3.64 UR16, UPT, UPT, UR14, -UR16, URZ ;  /* 0x800000100e107297 */ /* 0x000fe2000fffe0ff */
[----:B------:R-:W-:Y:S01]  /*6a60*/  UMOV UR12, UR4 ;  /* 0x00000004000c7c82 */ /* 0x000fe20008000000 */
[----:B------:R-:W-:Y:S01]  /*6a70*/  UMOV UR13, URZ ;  /* 0x000000ff000d7c82 */ /* 0x000fe20008000000 */
[----:B------:R-:W-:Y:S01]  /*6a80*/  UMOV UR15, 0x80004020 ;  /* 0x80004020000f7882 */ /* 0x000fe20000000000 */
[----:B------:R-:W-:Y:S01]  /*6a90*/  UMOV UR22, 0x0 ;  /* 0x0000000000167882 */ /* 0x000fe20000000000 */
[----:B------:R-:W-:Y:S01]  /*6aa0*/  UMOV UR23, 0x8400010 ;  /* 0x0840001000177882 */ /* 0x000fe20000000000 */
[----:B------:R-:W-:Y:S01]  /*6ab0*/  UMOV UR12, UR12 ;  /* 0x0000000c000c7c82 */ /* 0x000fe20008000000 */
[----:B------:R0:W-:Y:S02]  /*6ac0*/  UTCHMMA tmem[UR19], gdesc[UR14], tmem[UR7], tmem[UR20], idesc[UR21], UPT ;  /* 0x00ff140e130079ea */ /* 0x0001e4000b800007 */
[----:B------:R0:W-:Y:S01]  /*6ad0*/  UTCHMMA tmem[UR18], gdesc[UR16], tmem[UR7], tmem[UR22], idesc[UR23], UPT ;  /* 0x00ff1610120079ea */ /* 0x0001e2000b800007 */
[----:B------:R0:W-:Y:S01]  /*6ae0*/  UTCBAR [UR12], URZ ;  /* 0x000000ff0c0073e9 */ /* 0x0001e200080000ff */
[----:B------:R-:W-:Y:S01]  /*6af0*/  NOP ;  /* 0x0000000000007918 */ /* 0x000fe20000000000 */
.L_x_11:
[----:B------:R-:W-:Y:S02]  /*6b00*/  FSEL R133, R133, -INF , P2 ;  /* 0xff80000085857808 */ /* 0x000fe40001000000 */
[----:B------:R-:W-:Y:S01]  /*6b10*/  FSEL R142, R142, 1, P2 ;  /* 0x3f8000008e8e7808 */ /* 0x000fe20001000000 */
[----:B------:R-:W-:Y:S06]  /*6b20*/  @!P4 BRA `(.L_x_12) ;  /* 0x000000280084c947 */ /* 0x000fec0003800000 */
[----:B------:R-:W2:Y:S01]  /*6b30*/  LDL R5, [R1+0x64] ;  /* 0x0000640001057983 */ /* 0x000ea20000100800 */
[----:B------:R-:W-:Y:S01]  /*6b40*/  SHF.R.U32.HI R252, RZ, 0x4, R2 ;  /* 0x00000004fffc7819 */ /* 0x000fe20000011602 */
[----:B------:R-:W-:Y:S01]  /*6b50*/  IMAD.MOV.U32 R141, RZ, RZ, RZ ;  /* 0x000000ffff8d7224 */ /* 0x000fe200078e00ff */
[----:B------:R-:W-:Y:S01]  /*6b60*/  SHF.R.U32.HI R4, RZ, 0x4, R4 ;  /* 0x00000004ff047819 */ /* 0x000fe20000011604 */
[----:B------:R-:W-:Y:S01]  /*6b70*/  IMAD.SHL.U32 R15, R138, 0x20, RZ ;  /* 0x000000208a0f7824 */ /* 0x000fe200078e00ff */
[----:B------:R-:W-:Y:S01]  /*6b80*/  SGXT.U32 R252, R252, 0xe ;  /* 0x0000000efcfc781a */ /* 0x000fe20000000000 */
[----:B------:R-:W-:Y:S01]  /*6b90*/  UMOV UR46, 0xfffffffe ;  /* 0xfffffffe002e7882 */ /* 0x000fe20000000000 */
[----:B------:R-:W-:Y:S01]  /*6ba0*/  SGXT.U32 R145, R4, 0xe ;  /* 0x0000000e0491781a */ /* 0x000fe20000000000 */
[----:B------:R-:W-:Y:S01]  /*6bb0*/  UMOV UR47, 0x7fffbfdf ;  /* 0x7fffbfdf002f7882 */ /* 0x000fe20000000000 */
[----:B------:R-:W-:Y:S01]  /*6bc0*/  IADD3 R2, P2, PT, R252, 0x2, RZ ;  /* 0x00000002fc027810 */ /* 0x000fe20007f5e0ff */
[----:B------:R-:W-:Y:S01]  /*6bd0*/  IMAD.MOV.U32 R20, RZ, RZ, R133 ;  /* 0x000000ffff147224 */ /* 0x000fe200078e0085 */
[----:B------:R-:W-:Y:S01]  /*6be0*/  IADD3 R3, P5, PT, R145, 0x8000080, RZ ;  /* 0x0800008091037810 */ /* 0x000fe20007fbe0ff */
[----:B------:R-:W-:Y:S01]  /*6bf0*/  IMAD.MOV.U32 R144, RZ, RZ, RZ ;  /* 0x000000ffff907224 */ /* 0x000fe200078e00ff */
[----:B0-----:R-:W-:Y:S01]  /*6c00*/  R2UR UR12, R2 ;  /* 0x00000000020c72ca */ /* 0x001fe200000e0000 */
[----:B------:R-:W-:Y:S01]  /*6c10*/  IMAD.MOV.U32 R2, RZ, RZ, RZ ;  /* 0x000000ffff027224 */ /* 0x000fe200078e00ff */
[C---:B------:R-:W-:Y:S01]  /*6c20*/  IADD3 R4, P3, PT, R3.reuse, 0x80, RZ ;  /* 0x0000008003047810 */ /* 0x040fe20007f7e0ff */
[----:B------:R-:W-:Y:S01]  /*6c30*/  IMAD.MOV.U32 R138, RZ, RZ, RZ ;  /* 0x000000ffff8a7224 */ /* 0x000fe200078e00ff */
[----:B------:R-:W-:Y:S01]  /*6c40*/  R2UR UR34, R3 ;  /* 0x00000000032272ca */ /* 0x000fe200000e0000 */
[----:B------:R-:W-:Y:S01]  /*6c50*/  UISETP.NE.U32.AND UP1, UPT, UR5, URZ, UPT ;  /* 0x000000ff0500728c */ /* 0x000fe2000bf25070 */
[----:B------:R-:W-:-:S02]  /*6c60*/  R2UR UR14, R4 ;  /* 0x00000000040e72ca */ /* 0x000fc400000e0000 */
[----:B------:R-:W-:Y:S02]  /*6c70*/  IADD3.X R2, PT, PT, R2, 0x40004040, RZ, P5, !PT ;  /* 0x4000404002027810 */ /* 0x000fe40002ffe4ff */
[----:B------:R-:W-:Y:S02]  /*6c80*/  IADD3 R4, P5, PT, R3, 0x180, RZ ;  /* 0x0000018003047810 */ /* 0x000fe40007fbe0ff */
[----:B------:R-:W-:Y:S02]  /*6c90*/  R2UR UR45, R141 ;  /* 0x000000008d2d72ca */ /* 0x000fe400000e0000 */
[----:B------:R-:W-:Y:S02]  /*6ca0*/  R2UR UR18, R4 ;  /* 0x00000000041272ca */ /* 0x000fe400000e0000 */
[----:B------:R-:W-:Y:S02]  /*6cb0*/  R2UR UR35, R2 ;  /* 0x00000000022372ca */ /* 0x000fe400000e0000 */
[----:B------:R-:W-:Y:S01]  /*6cc0*/  SHF.L.U32 R16, R139, 0x5, RZ ;  /* 0x000000058b107819 */ /* 0x000fe200000006ff */
[----:B------:R-:W-:Y:S01]  /*6cd0*/  IMAD.MOV.U32 R139, RZ, RZ, 0x1 ;  /* 0x00000001ff8b7424 */ /* 0x000fe200078e00ff */
[----:B------:R-:W-:Y:S01]  /*6ce0*/  LOP3.LUT R145, R145, 0x8000000, RZ, 0xfc, !PT ;  /* 0x0800000091917812 */ /* 0x000fe200078efcff */
[----:B--2---:R-:W-:Y:S01]  /*6cf0*/  VIADD R0, R5, 0x18000 ;  /* 0x0001800005007836 */ /* 0x004fe20000000000 */
[----:B------:R-:W-:-:S04]  /*6d00*/  IADD3 R5, P4, PT, R3, 0x100, RZ ;  /* 0x0000010003057810 */ /* 0x000fc80007f9e0ff */
[----:B------:R-:W-:Y:S01]  /*6d10*/  SHF.R.U32.HI R0, RZ, 0x4, R0 ;  /* 0x00000004ff007819 */ /* 0x000fe20000011600 */
[----:B------:R-:W-:Y:S01]  /*6d20*/  IMAD.X R4, RZ, RZ, R2, P4 ;  /* 0x000000ffff047224 */ /* 0x000fe200020e0602 */
[----:B------:R-:W-:Y:S02]  /*6d30*/  R2UR UR16, R5 ;  /* 0x00000000051072ca */ /* 0x000fe400000e0000 */
[----:B------:R-:W-:Y:S02]  /*6d40*/  SGXT.U32 R140, R0, 0xe ;  /* 0x0000000e008c781a */ /* 0x000fe40000000000 */
[----:B------:R-:W-:Y:S02]  /*6d50*/  MOV R0, RZ ;  /* 0x000000ff00007202 */ /* 0x000fe40000000f00 */
[----:B------:R-:W-:Y:S02]  /*6d60*/  IADD3 R5, P6, PT, R3, 0x200, RZ ;  /* 0x0000020003057810 */ /* 0x000fe40007fde0ff */
[----:B------:R-:W-:-:S02]  /*6d70*/  IADD3.X R0, PT, PT, R0, 0x40004040, RZ, P2, !PT ;  /* 0x4000404000007810 */ /* 0x000fc400017fe4ff */
[----:B------:R-:W-:Y:S01]  /*6d80*/  R2UR UR20, R5 ;  /* 0x00000000051472ca */ /* 0x000fe200000e0000 */
[----:B------:R-:W-:Y:S01]  /*6d90*/  IMAD.X R5, RZ, RZ, R2, P5 ;  /* 0x000000ffff057224 */ /* 0x000fe200028e0602 */
[----:B------:R-:W-:Y:S02]  /*6da0*/  R2UR UR13, R0 ;  /* 0x00000000000d72ca */ /* 0x000fe400000e0000 */
[----:B------:R-:W-:Y:S02]  /*6db0*/  IADD3.X R0, PT, PT, R2, RZ, RZ, P3, !PT ;  /* 0x000000ff02007210 */ /* 0x000fe40001ffe4ff */
[C---:B------:R-:W-:Y:S02]  /*6dc0*/  IADD3 R6, P2, PT, R3.reuse, 0x280, RZ ;  /* 0x0000028003067810 */ /* 0x040fe40007f5e0ff */
[C---:B------:R-:W-:Y:S02]  /*6dd0*/  IADD3 R7, P3, PT, R3.reuse, 0x300, RZ ;  /* 0x0000030003077810 */ /* 0x040fe40007f7e0ff */
[----:B------:R-:W-:-:S02]  /*6de0*/  IADD3 R9, P5, PT, R3, 0x400, RZ ;  /* 0x0000040003097810 */ /* 0x000fc40007fbe0ff */
[----:B------:R-:W-:Y:S02]  /*6df0*/  IADD3 R8, P4, PT, R3, 0x380, RZ ;  /* 0x0000038003087810 */ /* 0x000fe40007f9e0ff */
[----:B------:R-:W-:Y:S01]  /*6e00*/  R2UR UR22, R6 ;  /* 0x00000000061672ca */ /* 0x000fe200000e0000 */
[----:B------:R-:W-:Y:S01]  /*6e10*/  UIADD3.64 UR76, UPT, UPT, UR12, 0x2, URZ ;  /* 0x000000020c4c7897 */ /* 0x000fe2000fffe0ff */
[----:B------:R-:W-:Y:S01]  /*6e20*/  R2UR UR24, R7 ;  /* 0x00000000071872ca */ /* 0x000fe200000e0000 */
[--C-:B------:R-:W-:Y:S01]  /*6e30*/  IMAD.X R7, RZ, RZ, R2.reuse, P2 ;  /* 0x000000ffff077224 */ /* 0x100fe200010e0602 */
[----:B------:R-:W-:Y:S01]  /*6e40*/  R2UR UR28, R9 ;  /* 0x00000000091c72ca */ /* 0x000fe200000e0000 */
[----:B------:R-:W-:Y:S01]  /*6e50*/  UIADD3.64 UR48, UPT, UPT, UR12, 0xfe, URZ ;  /* 0x000000fe0c307897 */ /* 0x000fe2000fffe0ff */
[C---:B------:R-:W-:Y:S01]  /*6e60*/  IADD3.X R6, PT, PT, R2.reuse, RZ, RZ, P6, !PT ;  /* 0x000000ff02067210 */ /* 0x040fe200037fe4ff */
[----:B------:R-:W-:Y:S01]  /*6e70*/  UIADD3.64 UR50, UPT, UPT, UR12, 0x100, URZ ;  /* 0x000001000c327897 */ /* 0x000fe2000fffe0ff */
[----:B------:R-:W-:Y:S01]  /*6e80*/  IADD3.X R9, PT, PT, R2, RZ, RZ, P4, !PT ;  /* 0x000000ff02097210 */ /* 0x000fe200027fe4ff */
[----:B------:R-:W-:Y:S01]  /*6e90*/  UIADD3.64 UR52, UPT, UPT, UR12, 0x102, URZ ;  /* 0x000001020c347897 */ /* 0x000fe2000fffe0ff */
[C---:B------:R-:W-:Y:S01]  /*6ea0*/  IADD3 R10, P6, PT, R3.reuse, 0x480, RZ ;  /* 0x00000480030a7810 */ /* 0x040fe20007fde0ff */
[----:B------:R-:W-:Y:S01]  /*6eb0*/  UIADD3.64 UR54, UPT, UPT, UR12, 0x104, URZ ;  /* 0x000001040c367897 */ /* 0x000fe2000fffe0ff */
[C---:B------:R-:W-:Y:S01]  /*6ec0*/  IADD3 R11, P2, PT, R3.reuse, 0x500, RZ ;  /* 0x00000500030b7810 */ /* 0x040fe20007f5e0ff */
[----:B------:R-:W-:Y:S01]  /*6ed0*/  UIADD3.64 UR56, UPT, UPT, UR12, 0x1fe, URZ ;  /* 0x000001fe0c387897 */ /* 0x000fe2000fffe0ff */
[----:B------:R-:W-:Y:S01]  /*6ee0*/  IADD3 R13, P4, PT, R3, 0x600, RZ ;  /* 0x00000600030d7810 */ /* 0x000fe20007f9e0ff */
[----:B------:R-:W-:Y:S01]  /*6ef0*/  UIADD3.64 UR58, UPT, UPT, UR12, 0x200, URZ ;  /* 0x000002000c3a7897 */ /* 0x000fe2000fffe0ff */
[----:B------:R-:W-:Y:S01]  /*6f00*/  R2UR UR26, R8 ;  /* 0x00000000081a72ca */ /* 0x000fe200000e0000 */
[--C-:B------:R-:W-:Y:S01]  /*6f10*/  IMAD.X R8, RZ, RZ, R2.reuse, P3 ;  /* 0x000000ffff087224 */ /* 0x100fe200018e0602 */
[----:B------:R-:W-:Y:S01]  /*6f20*/  R2UR UR30, R10 ;  /* 0x000000000a1e72ca */ /* 0x000fe200000e0000 */
[--C-:B------:R-:W-:Y:S01]  /*6f30*/  IMAD.X R10, RZ, RZ, R2.reuse, P5 ;  /* 0x000000ffff0a7224 */ /* 0x100fe200028e0602 */
[----:B------:R-:W-:Y:S01]  /*6f40*/  R2UR UR32, R11 ;  /* 0x000000000b2072ca */ /* 0x000fe200000e0000 */
[--C-:B------:R-:W-:Y:S01]  /*6f50*/  IMAD.X R11, RZ, RZ, R2.reuse, P6 ;  /* 0x000000ffff0b7224 */ /* 0x100fe200030e0602 */
[----:B------:R-:W-:Y:S01]  /*6f60*/  R2UR UR17, R4 ;  /* 0x00000000041172ca */ /* 0x000fe200000e0000 */
[----:B------:R-:W-:Y:S01]  /*6f70*/  IMAD.X R4, RZ, RZ, R2, P4 ;  /* 0x000000ffff047224 */ /* 0x000fe200020e0602 */
[C---:B------:R-:W-:Y:S01]  /*6f80*/  IADD3 R12, P3, PT, R3.reuse, 0x580, RZ ;  /* 0x00000580030c7810 */ /* 0x040fe20007f7e0ff */
[----:B------:R-:W-:Y:S01]  /*6f90*/  UIADD3.64 UR60, UPT, UPT, UR12, 0x202, URZ ;  /* 0x000002020c3c7897 */ /* 0x000fe2000fffe0ff */
[C---:B------:R-:W-:Y:S01]  /*6fa0*/  IADD3 R14, P5, PT, R3.reuse, 0x680, RZ ;  /* 0x00000680030e7810 */ /* 0x040fe20007fbe0ff */
[----:B------:R-:W-:Y:S01]  /*6fb0*/  UIADD3.64 UR62, UPT, UPT, UR12, 0x204, URZ ;  /* 0x000002040c3e7897 */ /* 0x000fe2000fffe0ff */
[----:B------:R-:W-:Y:S01]  /*6fc0*/  R2UR UR15, R0 ;  /* 0x00000000000f72ca */ /* 0x000fe200000e0000 */
[----:B------:R-:W-:Y:S01]  /*6fd0*/  UIADD3.64 UR64, UPT, UPT, UR12, 0x2fe, URZ ;  /* 0x000002fe0c407897 */ /* 0x000fe2000fffe0ff */
[----:B------:R-:W-:Y:S01]  /*6fe0*/  IADD3 R3, P6, PT, R3, 0x700, RZ ;  /* 0x0000070003037810 */ /* 0x000fe20007fde0ff */
[----:B------:R-:W-:Y:S01]  /*6ff0*/  UIADD3.64 UR66, UPT, UPT, UR12, 0x300, URZ ;  /* 0x000003000c427897 */ /* 0x000fe2000fffe0ff */
[----:B------:R-:W-:Y:S01]  /*7000*/  IADD3.X R0, PT, PT, R2, RZ, RZ, P2, !PT ;  /* 0x000000ff02007210 */ /* 0x000fe200017fe4ff */
[----:B------:R-:W-:Y:S01]  /*7010*/  UIADD3.64 UR68, UPT, UPT, UR12, 0x302, URZ ;  /* 0x000003020c447897 */ /* 0x000fe2000fffe0ff */
[----:B------:R-:W-:Y:S01]  /*7020*/  R2UR UR44, R140 ;  /* 0x000000008c2c72ca */ /* 0x000fe200000e0000 */
[----:B------:R-:W-:Y:S01]  /*7030*/  UIADD3.64 UR70, UPT, UPT, UR12, 0x304, URZ ;  /* 0x000003040c467897 */ /* 0x000fe2000fffe0ff */
[----:B------:R-:W-:-:S02]  /*7040*/  R2UR UR36, R12 ;  /* 0x000000000c2472ca */ /* 0x000fc400000e0000 */
[----:B------:R-:W-:Y:S02]  /*7050*/  R2UR UR38, R13 ;  /* 0x000000000d2672ca */ /* 0x000fe400000e0000 */
[----:B------:R-:W-:Y:S02]  /*7060*/  R2UR UR40, R14 ;  /* 0x000000000e2872ca */ /* 0x000fe400000e0000 */
[----:B------:R-:W-:Y:S02]  /*7070*/  R2UR UR19, R5 ;  /* 0x00000000051372ca */ /* 0x000fe400000e0000 */
[----:B------:R-:W-:Y:S02]  /*7080*/  R2UR UR21, R6 ;  /* 0x00000000061572ca */ /* 0x000fe400000e0000 */
[----:B------:R-:W-:Y:S01]  /*7090*/  R2UR UR23, R7 ;  /* 0x00000000071772ca */ /* 0x000fe200000e0000 */
[----:B------:R-:W-:Y:S01]  /*70a0*/  UIADD3.64 UR44, UPT, UPT, UR44, -UR46, URZ ;  /* 0x8000002e2c2c7297 */ /* 0x000fe2000fffe0ff */
[----:B------:R-:W-:Y:S01]  /*70b0*/  R2UR UR25, R8 ;  /* 0x00000000081972ca */ /* 0x000fe200000e0000 */
[----:B------:R-:W-:Y:S01]  /*70c0*/  UIADD3.64 UR46, UPT, UPT, UR12, 0x4, URZ ;  /* 0x000000040c2e7897 */ /* 0x000fe2000fffe0ff */
[----:B------:R-:W-:-:S02]  /*70d0*/  R2UR UR27, R9 ;  /* 0x00000000091b72ca */ /* 0x000fc400000e0000 */
[----:B------:R-:W-:Y:S02]  /*70e0*/  R2UR UR29, R10 ;  /* 0x000000000a1d72ca */ /* 0x000fe400000e0000 */
[----:B------:R-:W-:Y:S02]  /*70f0*/  R2UR UR31, R11 ;  /* 0x000000000b1f72ca */ /* 0x000fe400000e0000 */
[----:B------:R-:W-:Y:S02]  /*7100*/  R2UR UR39, R4 ;  /* 0x00000000042772ca */ /* 0x000fe400000e0000 */
[----:B------:R-:W-:Y:S01]  /*7110*/  R2UR UR42, R3 ;  /* 0x00000000032a72ca */ /* 0x000fe200000e0000 */
[--C-:B------:R-:W-:Y:S01]  /*7120*/  IMAD.X R3, RZ, RZ, R2.reuse, P3 ;  /* 0x000000ffff037224 */ /* 0x100fe200018e0602 */
[----:B------:R-:W-:Y:S02]  /*7130*/  R2UR UR33, R0 ;  /* 0x00000000002172ca */ /* 0x000fe400000e0000 */
[----:B------:R-:W-:Y:S01]  /*7140*/  IADD3.X R0, PT, PT, R2, RZ, RZ, P5, !PT ;  /* 0x000000ff02007210 */ /* 0x000fe20002ffe4ff */
[----:B------:R-:W-:Y:S01]  /*7150*/  IMAD.X R2, RZ, RZ, R2, P6 ;  /* 0x000000ffff027224 */ /* 0x000fe200030e0602 */
[----:B------:R-:W-:Y:S01]  /*7160*/  R2UR UR37, R3 ;  /* 0x00000000032572ca */ /* 0x000fe200000e0000 */
[----:B------:R-:W-:Y:S01]  /*7170*/  IMAD.MOV.U32 R3, RZ, RZ, R15 ;  /* 0x000000ffff037224 */ /* 0x000fe200078e000f */
[----:B------:R-:W-:Y:S01]  /*7180*/  R2UR UR41, R0 ;  /* 0x00000000002972ca */ /* 0x000fe200000e0000 */
[----:B------:R-:W-:Y:S01]  /*7190*/  HFMA2 R0, -RZ, RZ, 0, 0 ;  /* 0x00000000ff007431 */ /* 0x000fe200000001ff */
[----:B------:R-:W-:-:S02]  /*71a0*/  R2UR UR43, R2 ;  /* 0x00000000022b72ca */ /* 0x000fc400000e0000 */
[----:B------:R-:W-:-:S13]  /*71b0*/  MOV R2, R16 ;  /* 0x0000001000027202 */ /* 0x000fda0000000f00 */
.L_x_17:
[----:B------:R-:W2:Y:S04]  /*71c0*/  LDL.64 R4, [R1+0x38] ;  /* 0x0000380001047983 */ /* 0x000ea80000100a00 */
[----:B------:R-:W3:Y:S04]  /*71d0*/  LDL.64 R6, [R1] ;  /* 0x0000000001067983 */ /* 0x000ee80000100a00 */
[----:B------:R-:W4:Y:S04]  /*71e0*/  LDL.64 R14, [R1+0x30] ;  /* 0x00003000010e7983 */ /* 0x000f280000100a00 */
[----:B------:R-:W5:Y:S04]  /*71f0*/  LDL.64 R30, [R1+0x28] ;  /* 0x00002800011e7983 */ /* 0x000f680000100a00 */
[----:B------:R-:W4:Y:S04]  /*7200*/  LDL.64 R32, [R1+0x20] ;  /* 0x0000200001207983 */ /* 0x000f280000100a00 */
[----:B------:R-:W4:Y:S04]  /*7210*/  LDL.64 R40, [R1+0x18] ;  /* 0x0000180001287983 */ /* 0x000f280000100a00 */
[----:B------:R-:W4:Y:S04]  /*7220*/  LDL.64 R52, [R1+0x10] ;  /* 0x0000100001347983 */ /* 0x000f280000100a00 */
[----:B------:R-:W5:Y:S01]  /*7230*/  LDL.64 R50, [R1+0x8] ;  /* 0x0000080001327983 */ /* 0x000f620000100a00 */
[----:B------:R-:W-:-:S04]  /*7240*/  IMAD.WIDE R8, R2, 0x2, R236 ;  /* 0x0000000202087825 */ /* 0x000fc800078e02ec */
[C---:B------:R-:W-:Y:S01]  /*7250*/  IMAD.WIDE R24, R2.reuse, 0x2, R220 ;  /* 0x0000000202187825 */ /* 0x040fe200078e02dc */
[----:B------:R-:W5:Y:S03]  /*7260*/  LDG.E.U16 R19, desc[UR10][R8.64] ;  /* 0x0000000a08137981 */ /* 0x000f66000c1e1500 */
[C---:B------:R-:W-:Y:S01]  /*7270*/  IMAD.WIDE R12, R2.reuse, 0x2, R250 ;  /* 0x00000002020c7825 */ /* 0x040fe200078e02fa */
[----:B------:R-:W5:Y:S03]  /*7280*/  LDG.E.U16 R45, desc[UR10][R24.64] ;  /* 0x0000000a182d7981 */ /* 0x000f66000c1e1500 */
[C---:B------:R-:W-:Y:S01]  /*7290*/  IMAD.WIDE R16, R2.reuse, 0x2, R234 ;  /* 0x0000000202107825 */ /* 0x040fe200078e02ea */
[----:B------:R-:W5:Y:S03]  /*72a0*/  LDG.E.U16 R37, desc[UR10][R12.64] ;  /* 0x0000000a0c257981 */ /* 0x000f66000c1e1500 */
[C---:B------:R-:W-:Y:S01]  /*72b0*/  IMAD.WIDE R26, R2.reuse, 0x2, R218 ;  /* 0x00000002021a7825 */ /* 0x040fe200078e02da */
[----:B------:R0:W5:Y:S03]  /*72c0*/  LDG.E.U16 R42, desc[UR10][R16.64] ;  /* 0x0000000a102a7981 */ /* 0x000166000c1e1500 */
[C---:B------:R-:W-:Y:S01]  /*72d0*/  IMAD.WIDE R22, R2.reuse, 0x2, R232 ;  /* 0x0000000202167825 */ /* 0x040fe200078e02e8 */
[----:B-1----:R1:W5:Y:S03]  /*72e0*/  LDG.E.U16 R46, desc[UR10][R26.64] ;  /* 0x0000000a1a2e7981 */ /* 0x002366000c1e1500 */
[C---:B------:R-:W-:Y:S01]  /*72f0*/  IMAD.WIDE R28, R2.reuse, 0x2, R216 ;  /* 0x00000002021c7825 */ /* 0x040fe200078e02d8 */
[----:B------:R-:W5:Y:S03]  /*7300*/  LDG.E.U16 R43, desc[UR10][R22.64] ;  /* 0x0000000a162b7981 */ /* 0x000f66000c1e1500 */
[C---:B0-----:R-:W-:Y:S01]  /*7310*/  IMAD.WIDE R16, R2.reuse, 0x2, R246 ;  /* 0x0000000202107825 */ /* 0x041fe200078e02f6 */
[----:B------:R0:W5:Y:S03]  /*7320*/  LDG.E.U16 R47, desc[UR10][R28.64] ;  /* 0x0000000a1c2f7981 */ /* 0x000166000c1e1500 */
[C---:B------:R-:W-:Y:S01]  /*7330*/  IMAD.WIDE R24, R2.reuse, 0x2, R230 ;  /* 0x0000000202187825 */ /* 0x040fe200078e02e6 */
[----:B------:R0:W5:Y:S03]  /*7340*/  LDG.E.U16 R39, desc[UR10][R16.64] ;  /* 0x0000000a10277981 */ /* 0x000166000c1e1500 */
[C---:B-1----:R-:W-:Y:S01]  /*7350*/  IMAD.WIDE R26, R2.reuse, 0x2, R228 ;  /* 0x00000002021a7825 */ /* 0x042fe200078e02e4 */
[----:B------:R1:W5:Y:S03]  /*7360*/  LDG.E.U16 R44, desc[UR10][R24.64] ;  /* 0x0000000a182c7981 */ /* 0x000366000c1e1500 */
[----:B0-----:R-:W-:-:S02]  /*7370*/  IMAD.WIDE R28, R2, 0x2, R226 ;  /* 0x00000002021c7825 */ /* 0x001fc400078e02e2 */
[----:B------:R-:W5:Y:S02]  /*7380*/  LDG.E.U16 R26, desc[UR10][R26.64] ;  /* 0x0000000a1a1a7981 */ /* 0x000f64000c1e1500 */
[C---:B------:R-:W-:Y:S02]  /*7390*/  IMAD.WIDE R16, R2.reuse, 0x2, R224 ;  /* 0x0000000202107825 */ /* 0x040fe400078e02e0 */
[----:B------:R-:W5:Y:S02]  /*73a0*/  LDG.E.U16 R28, desc[UR10][R28.64] ;  /* 0x0000000a1c1c7981 */ /* 0x000f64000c1e1500 */
[C---:B-1----:R-:W-:Y:S02]  /*73b0*/  IMAD.WIDE R24, R2.reuse, 0x2, R240 ;  /* 0x0000000202187825 */ /* 0x042fe400078e02f0 */
[----:B------:R-:W5:Y:S04]  /*73c0*/  LDG.E.U16 R16, desc[UR10][R16.64] ;  /* 0x0000000a10107981 */ /* 0x000f68000c1e1500 */
[----:B------:R-:W5:Y:S01]  /*73d0*/  LDG.E.U16 R24, desc[UR10][R24.64] ;  /* 0x0000000a18187981 */ /* 0x000f62000c1e1500 */
[----:B--2---:R-:W-:-:S05]  /*73e0*/  IMAD.WIDE R4, R2, 0x2, R4 ;  /* 0x0000000202047825 */ /* 0x004fca00078e0204 */
[----:B------:R0:W2:Y:S01]  /*73f0*/  LDG.E.U16 R10, desc[UR10][R4.64] ;  /* 0x0000000a040a7981 */ /* 0x0000a2000c1e1500 */
[----:B---3--:R-:W-:-:S05]  /*7400*/  IMAD.WIDE R6, R2, 0x2, R6 ;  /* 0x0000000202067825 */ /* 0x008fca00078e0206 */
[----:B------:R4:W3:Y:S01]  /*7410*/  LDG.E.U16 R11, desc[UR10][R6.64] ;  /* 0x0000000a060b7981 */ /* 0x0008e2000c1e1500 */
[----:B0-----:R-:W-:Y:S01]  /*7420*/  MOV R5, R137 ;  /* 0x0000008900057202 */ /* 0x001fe20000000f00 */
[----:B------:R-:W-:-:S04]  /*7430*/  IMAD.MOV.U32 R4, RZ, RZ, R136 ;  /* 0x000000ffff047224 */ /* 0x000fc800078e0088 */
[----:B------:R-:W-:-:S04]  /*7440*/  IMAD.WIDE R4, R2, 0x2, R4 ;  /* 0x0000000202047825 */ /* 0x000fc800078e0204 */
[C---:B----4-:R-:W-:Y:S01]  /*7450*/  IMAD.WIDE R6, R2.reuse, 0x2, R14 ;  /* 0x0000000202067825 */ /* 0x050fe200078e020e */
[----:B------:R-:W4:Y:S03]  /*7460*/  LDG.E.U16 R21, desc[UR10][R4.64] ;  /* 0x0000000a04157981 */ /* 0x000f26000c1e1500 */
[C---:B------:R-:W-:Y:S01]  /*7470*/  IMAD.WIDE R14, R2.reuse, 0x2, R248 ;  /* 0x00000002020e7825 */ /* 0x040fe200078e02f8 */
[----:B------:R-:W2:Y:S03]  /*7480*/  LDG.E.U16 R18, desc[UR10][R6.64] ;  /* 0x0000000a06127981 */ /* 0x000ea6000c1e1500 */
[C---:B-----5:R-:W-:Y:S01]  /*7490*/  IMAD.WIDE R8, R2.reuse, 0x2, R30 ;  /* 0x0000000202087825 */ /* 0x060fe200078e021e */
[----:B------:R-:W5:Y:S03]  /*74a0*/  LDG.E.U16 R38, desc[UR10][R14.64] ;  /* 0x0000000a0e267981 */ /* 0x000f66000c1e1500 */
[C---:B------:R-:W-:Y:S01]  /*74b0*/  IMAD.WIDE R30, R2.reuse, 0x2, R214 ;  /* 0x00000002021e7825 */ /* 0x040fe200078e02d6 */
[----:B------:R0:W5:Y:S03]  /*74c0*/  LDG.E.U16 R34, desc[UR10][R8.64] ;  /* 0x0000000a08227981 */ /* 0x000166000c1e1500 */
[C---:B------:R-:W-:Y:S01]  /*74d0*/  IMAD.WIDE R12, R2.reuse, 0x2, R32 ;  /* 0x00000002020c7825 */ /* 0x040fe200078e0220 */
[----:B------:R1:W5:Y:S03]  /*74e0*/  LDG.E.U16 R48, desc[UR10][R30.64] ;  /* 0x0000000a1e307981 */ /* 0x000366000c1e1500 */
[C---:B------:R-:W-:Y:S01]  /*74f0*/  IMAD.WIDE R32, R2.reuse, 0x2, R212 ;  /* 0x0000000202207825 */ /* 0x040fe200078e02d4 */
[----:B------:R1:W5:Y:S03]  /*7500*/  LDG.E.U16 R35, desc[UR10][R12.64] ;  /* 0x0000000a0c237981 */ /* 0x000366000c1e1500 */
[----:B0-----:R-:W-:-:S02]  /*7510*/  IMAD.WIDE R8, R2, 0x2, R244 ;  /* 0x0000000202087825 */ /* 0x001fc400078e02f4 */
[----:B------:R-:W5:Y:S02]  /*7520*/  LDG.E.U16 R32, desc[UR10][R32.64] ;  /* 0x0000000a20207981 */ /* 0x000f64000c1e1500 */
[C---:B------:R-:W-:Y:S02]  /*7530*/  IMAD.WIDE R6, R2.reuse, 0x2, R40 ;  /* 0x0000000202067825 */ /* 0x040fe400078e0228 */
[----:B------:R-:W5:Y:S02]  /*7540*/  LDG.E.U16 R40, desc[UR10][R8.64] ;  /* 0x0000000a08287981 */ /* 0x000f64000c1e1500 */
[C---:B------:R-:W-:Y:S02]  /*7550*/  IMAD.WIDE R14, R2.reuse, 0x2, R242 ;  /* 0x00000002020e7825 */ /* 0x040fe400078e02f2 */
[----:B------:R-:W5:Y:S02]  /*7560*/  LDG.E.U16 R36, desc[UR10][R6.64] ;  /* 0x0000000a06247981 */ /* 0x000f64000c1e1500 */
[----:B-1----:R-:W-:-:S02]  /*7570*/  IMAD.WIDE R30, R2, 0x2, R210 ;  /* 0x00000002021e7825 */ /* 0x002fc400078e02d2 */
[----:B------:R0:W5:Y:S02]  /*7580*/  LDG.E.U16 R41, desc[UR10][R14.64] ;  /* 0x0000000a0e297981 */ /* 0x000164000c1e1500 */
[C---:B------:R-:W-:Y:S02]  /*7590*/  IMAD.WIDE R22, R2.reuse, 0x2, R52 ;  /* 0x0000000202167825 */ /* 0x040fe400078e0234 */
[----:B------:R-:W5:Y:S02]  /*75a0*/  LDG.E.U16 R30, desc[UR10][R30.64] ;  /* 0x0000000a1e1e7981 */ /* 0x000f64000c1e1500 */
[C---:B------:R-:W-:Y:S02]  /*75b0*/  IMAD.WIDE R12, R2.reuse, 0x2, R208 ;  /* 0x00000002020c7825 */ /* 0x040fe400078e02d0 */
[----:B------:R1:W5:Y:S02]  /*75c0*/  LDG.E.U16 R22, desc[UR10][R22.64] ;  /* 0x0000000a16167981 */ /* 0x000364000c1e1500 */
[----:B0-----:R-:W-:-:S02]  /*75d0*/  IMAD.WIDE R14, R2, 0x2, R50 ;  /* 0x00000002020e7825 */ /* 0x001fc400078e0232 */
[----:B------:R-:W5:Y:S02]  /*75e0*/  LDG.E.U16 R12, desc[UR10][R12.64] ;  /* 0x0000000a0c0c7981 */ /* 0x000f64000c1e1500 */
[C---:B------:R-:W-:Y:S02]  /*75f0*/  IMAD.WIDE R8, R2.reuse, 0x2, R238 ;  /* 0x0000000202087825 */ /* 0x040fe400078e02ee */
[----:B------:R-:W5:Y:S02]  /*7600*/  LDG.E.U16 R14, desc[UR10][R14.64] ;  /* 0x0000000a0e0e7981 */ /* 0x000f64000c1e1500 */
[C---:B------:R-:W-:Y:S02]  /*7610*/  IMAD.WIDE R6, R2.reuse, 0x2, R222 ;  /* 0x0000000202067825 */ /* 0x040fe400078e02de */
[----:B------:R-:W5:Y:S02]  /*7620*/  LDG.E.U16 R8, desc[UR10][R8.64] ;  /* 0x0000000a08087981 */ /* 0x000f64000c1e1500 */
[----:B------:R-:W-:-:S02]  /*7630*/  IMAD.WIDE R4, R2, 0x2, R206 ;  /* 0x0000000202047825 */ /* 0x000fc400078e02ce */
[----:B------:R-:W5:Y:S04]  /*7640*/  LDG.E.U16 R6, desc[UR10][R6.64] ;  /* 0x0000000a06067981 */ /* 0x000f68000c1e1500 */
[----:B------:R-:W5:Y:S01]  /*7650*/  LDG.E.U16 R4, desc[UR10][R4.64] ;  /* 0x0000000a04047981 */ /* 0x000f62000c1e1500 */
[C---:B------:R-:W-:Y:S02]  /*7660*/  LOP3.LUT R50, R134.reuse, 0x10, RZ, 0x3c, !PT ;  /* 0x0000001086327812 */ /* 0x040fe400078e3cff */
[C---:B------:R-:W-:Y:S01]  /*7670*/  LOP3.LUT R49, R134.reuse, 0x20, RZ, 0x3c, !PT ;  /* 0x0000002086317812 */ /* 0x040fe200078e3cff */
[----:B------:R-:W-:Y:S04]  /*7680*/  STS.U16 [R134+UR6+0x14800], R19 ;  /* 0x0148001386007988 */ /* 0x000fe80008000406 */
[----:B------:R-:W-:Y:S01]  /*7690*/  STS.U16 [R134+UR6+0x14c00], R45 ;  /* 0x014c002d86007988 */ /* 0x000fe20008000406 */
[----:B------:R-:W-:-:S02]  /*76a0*/  LOP3.LUT R27, R134, 0x30, RZ, 0x3c, !PT ;  /* 0x00000030861b7812 */ /* 0x000fc400078e3cff */
[C---:B------:R-:W-:Y:S01]  /*76b0*/  LOP3.LUT R33, R134.reuse, 0x40, RZ, 0x3c, !PT ;  /* 0x0000004086217812 */ /* 0x040fe200078e3cff */
[----:B------:R-:W-:Y:S01]  /*76c0*/  UMOV UR72, 0x1 ;  /* 0x0000000100487882 */ /* 0x000fe20000000000 */
[----:B-1----:R-:W-:Y:S01]  /*76d0*/  LOP3.LUT R23, R134, 0x60, RZ, 0x3c, !PT ;  /* 0x0000006086177812 */ /* 0x002fe200078e3cff */
[----:B------:R-:W-:-:S04]  /*76e0*/  @!UP0 UIADD3 UR72, UPT, UPT, -UR72, 0x100000, URZ ;  /* 0x0010000048488890 */ /* 0x000fc8000fffe1ff */
[----:B------:R-:W-:Y:S02]  /*76f0*/  @!UP0 USHF.L.U32 UR73, UR72, 0xb, URZ ;  /* 0x0000000b48498899 */ /* 0x000fe400080006ff */
[----:B------:R-:W-:Y:S01]  /*7700*/  @!UP0 USHF.L.U32 UR72, UR72, 0x1, URZ ;  /* 0x0000000148488899 */ /* 0x000fe200080006ff */
[C---:B------:R-:W-:Y:S01]  /*7710*/  LOP3.LUT R17, R134.reuse, 0x70, RZ, 0x3c, !PT ;  /* 0x0000007086117812 */ /* 0x040fe200078e3cff */
[----:B------:R-:W-:Y:S01]  /*7720*/  VOTEU.ALL UP2, P1 ;  /* 0x0000000000ff7886 */ /* 0x000fe20000840000 */
[----:B---3--:R-:W-:Y:S04]  /*7730*/  STS.U16 [R134+UR6+0x14400], R11 ;  /* 0x0144000b86007988 */ /* 0x008fe80008000406 */
[----:B----4-:R-:W-:Y:S04]  /*7740*/  STS.U16 [R134+UR6+0x14000], R21 ;  /* 0x0140001586007988 */ /* 0x010fe80008000406 */
[----:B--2---:R-:W-:Y:S04]  /*7750*/  STS.U16 [R50+UR6+0x14080], R10 ;  /* 0x0140800a32007988 */ /* 0x004fe80008000406 */
[----:B------:R-:W-:Y:S04]  /*7760*/  STS.U16 [R50+UR6+0x14480], R37 ;  /* 0x0144802532007988 */ /* 0x000fe80008000406 */
[----:B------:R-:W-:Y:S04]  /*7770*/  STS.U16 [R50+UR6+0x14880], R42 ;  /* 0x0148802a32007988 */ /* 0x000fe80008000406 */
[----:B------:R-:W-:Y:S04]  /*7780*/  STS.U16 [R50+UR6+0x14c80], R46 ;  /* 0x014c802e32007988 */ /* 0x000fe80008000406 */
[----:B------:R-:W-:Y:S04]  /*7790*/  STS.U16 [R49+UR6+0x14100], R18 ;  /* 0x0141001231007988 */ /* 0x000fe80008000406 */
[----:B-----5:R-:W-:Y:S04]  /*77a0*/  STS.U16 [R49+UR6+0x14500], R38 ;  /* 0x0145002631007988 */ /* 0x020fe80008000406 */
[----:B------:R-:W-:Y:S04]  /*77b0*/  STS.U16 [R49+UR6+0x14900], R43 ;  /* 0x0149002b31007988 */ /* 0x000fe80008000406 */
[----:B------:R-:W-:Y:S04]  /*77c0*/  STS.U16 [R49+UR6+0x14d00], R47 ;  /* 0x014d002f31007988 */ /* 0x000fe80008000406 */
[----:B------:R-:W-:Y:S04]  /*77d0*/  STS.U16 [R27+UR6+0x14180], R34 ;  /* 0x014180221b007988 */ /* 0x000fe80008000406 */
[----:B------:R-:W-:Y:S04]  /*77e0*/  STS.U16 [R27+UR6+0x14580], R39 ;  /* 0x014580271b007988 */ /* 0x000fe80008000406 */
[----:B------:R-:W-:Y:S04]  /*77f0*/  STS.U16 [R27+UR6+0x14980], R44 ;  /* 0x0149802c1b007988 */ /* 0x000fe80008000406 */
[----:B------:R0:W-:Y:S04]  /*7800*/  STS.U16 [R27+UR6+0x14d80], R48 ;  /* 0x014d80301b007988 */ /* 0x0001e80008000406 */
[----:B------:R1:W-:Y:S04]  /*7810*/  STS.U16 [R33+UR6+0x14200], R35 ;  /* 0x0142002321007988 */ /* 0x0003e80008000406 */
[----:B------:R1:W-:Y:S01]  /*7820*/  STS.U16 [R33+UR6+0x14600], R40 ;  /* 0x0146002821007988 */ /* 0x0003e20008000406 */
[----:B0-----:R-:W-:-:S03]  /*7830*/  LOP3.LUT R27, R134, 0x50, RZ, 0x3c, !PT ;  /* 0x00000050861b7812 */ /* 0x001fc600078e3cff */
        /* <DEDUP_REMOVED lines=14> */
[----:B------:R0:W-:Y:S06]  /*7920*/  MEMBAR.ALL.CTA ;  /* 0x0000000000007992 */ /* 0x0001ec0000008000 */
[----:B0-----:R-:W-:Y:S04]  /*7930*/  FENCE.VIEW.ASYNC.S ;  /* 0x00000000000073c6 */ /* 0x001fe80000000000 */
[----:B------:R-:W0:Y:S02]  /*7940*/  FENCE.VIEW.ASYNC.S ;  /* 0x00000000000073c6 */ /* 0x000e240000000000 */
[----:B0-----:R1:W0:Y:S02]  /*7950*/  @!UP2 SYNCS.EXCH.64 URZ, [UR6+0x1c010], UR72 ;  /* 0x01c0104806ffa5b2 */ /* 0x0012240008000100 */
[----:B0-----:R-:W-:Y:S06]  /*7960*/  BAR.SYNC.DEFER_BLOCKING 0x0 ;  /* 0x0000000000007b1d */ /* 0x001fec0000010000 */
[----:B-1----:R-:W-:Y:S05]  /*7970*/  BRA.U UP1, `(.L_x_13) ;  /* 0x0000000101b07547 */ /* 0x002fea000b800000 */
[----:B------:R-:W2:Y:S01]  /*7980*/  LDL R10, [R1+0x64] ;  /* 0x00006400010a7983 */ /* 0x000ea20000100800 */
[----:B------:R-:W-:Y:S02]  /*7990*/  R2UR UR5, R145 ;  /* 0x00000000910572ca */ /* 0x000fe400000e0000 */
[----:B------:R-:W-:Y:S02]  /*79a0*/  ELECT P2, URZ, PT ;  /* 0x0000000000ff782f */ /* 0x000fe40003840000 */
[----:B------:R-:W-:Y:S01]  /*79b0*/  MOV.SPILL R4, UR7 ;  /* 0x0000000700047c02 */ /* 0x000fe20009000f00 */
[----:B------:R-:W-:Y:S01]  /*79c0*/  UMOV UR7, 0x8088010 ;  /* 0x0808801000077882 */ /* 0x000fe20000000000 */
[----:B------:R-:W-:Y:S01]  /*79d0*/  MOV.SPILL R5, UR6 ;  /* 0x0000000600057c02 */ /* 0x000fe20009000f00 */
[----:B------:R-:W-:-:S06]  /*79e0*/  UMOV UR6, 0x0 ;  /* 0x0000000000067882 */ /* 0x000fcc0000000000 */
[----:B------:R-:W-:Y:S01]  /*79f0*/  IMAD.U32 R6, RZ, RZ, UR5 ;  /* 0x00000005ff067e24 */ /* 0x000fe2000f8e00ff */
[----:B------:R-:W-:Y:S01]  /*7a00*/  R2UR UR5, R252 ;  /* 0x00000000fc0572ca */ /* 0x000fe200000e0000 */
[----:B------:R-:W-:Y:S01]  /*7a10*/  @P2 IMAD.MOV.U32 R9, RZ, RZ, 0x40004040 ;  /* 0x40004040ff092424 */ /* 0x000fe200078e00ff */
[----:B------:R-:W-:Y:S02]  /*7a20*/  @P2 MOV R7, 0x40004040 ;  /* 0x4000404000072802 */ /* 0x000fe40000000f00 */
[----:B------:R-:W-:Y:S02]  /*7a30*/  @P2 R2UR UR72, R6 ;  /* 0x00000000064822ca */ /* 0x000fe400000e0000 */
[----:B------:R-:W-:Y:S02]  /*7a40*/  @P2 R2UR UR73, R7 ;  /* 0x00000000074922ca */ /* 0x000fe400000e0000 */
[----:B------:R-:W-:-:S05]  /*7a50*/  @P2 R2UR UR75, R9 ;  /* 0x00000000094b22ca */ /* 0x000fca00000e0000 */
[----:B------:R-:W-:-:S05]  /*7a60*/  IMAD.U32 R8, RZ, RZ, UR5 ;  /* 0x00000005ff087e24 */ /* 0x000fca000f8e00ff */
[----:B------:R-:W-:-:S13]  /*7a70*/  @P2 R2UR UR74, R8 ;  /* 0x00000000084a22ca */ /* 0x000fda00000e0000 */
[----:B------:R0:W-:Y:S02]  /*7a80*/  UTCHMMA gdesc[UR72], gdesc[UR74], tmem[UR9], tmem[UR6], idesc[UR7], !UPT ;  /* 0x00ff064a480075ea */ /* 0x0001e4000f800009 */
[----:B0-----:R-:W-:Y:S01]  /*7a90*/  R2UR.FILL UR6, R5 ;  /* 0x00000000050672ca */ /* 0x001fe200004e0000 */
[----:B------:R-:W-:Y:S01]  /*7aa0*/  HFMA2 R5, -RZ, RZ, 0, 0 ;  /* 0x00000000ff057431 */ /* 0x000fe200000001ff */
[----:B------:R-:W-:Y:S01]  /*7ab0*/  R2UR.FILL UR7, R4 ;  /* 0x00000000040772ca */ /* 0x000fe200004e0000 */
[----:B------:R-:W-:Y:S01]  /*7ac0*/  UMOV UR72, 0x0 ;  /* 0x0000000000487882 */ /* 0x000fe20000000000 */
[----:B------:R-:W-:Y:S01]  /*7ad0*/  UMOV UR73, 0x8088010 ;  /* 0x0808801000497882 */ /* 0x000fe20000000000 */
[----:B------:R-:W-:Y:S01]  /*7ae0*/  UMOV UR74, 0x0 ;  /* 0x00000000004a7882 */ /* 0x000fe20000000000 */
[----:B------:R-:W-:Y:S01]  /*7af0*/  UMOV UR75, 0x8088010 ;  /* 0x08088010004b7882 */ /* 0x000fe20000000000 */
[----:B------:R0:W-:Y:S01]  /*7b00*/  UTCHMMA gdesc[UR34], gdesc[UR12], tmem[UR9], tmem[UR72], idesc[UR73], UPT ;  /* 0x00ff480c220075ea */ /* 0x0001e2000b800009 */
        /* <DEDUP_REMOVED lines=14> */
[----:B--2---:R-:W-:-:S05]  /*7bf0*/  VIADD R4, R10, 0x1c010 ;  /* 0x0001c0100a047836 */ /* 0x004fca0000000000 */
[----:B------:R-:W-:-:S04]  /*7c00*/  @P2 MOV R4, R4 ;  /* 0x0000000400042202 */ /* 0x000fc80000000f00 */
[----:B------:R-:W-:-:S13]  /*7c10*/  @P2 R2UR UR5, R4 ;  /* 0x00000000040522ca */ /* 0x000fda00000e0000 */
[----:B------:R0:W-:Y:S01]  /*7c20*/  UTCBAR [UR5], URZ ;  /* 0x000000ff050073e9 */ /* 0x0001e200080000ff */
[----:B------:R-:W-:Y:S01]  /*7c30*/  NOP ;  /* 0x0000000000007918 */ /* 0x000fe20000000000 */
.L_x_13:
[----:B------:R-:W1:Y:S02]  /*7c40*/  SYNCS.PHASECHK.TRANS64.TRYWAIT P2, [UR6+0x1c010], RZ ;  /* 0x01c010ffff0075a7 */ /* 0x000e640008041106 */
[----:B-1----:R-:W-:Y:S05]  /*7c50*/  @!P2 BRA `(.L_x_14) ;  /* 0x000000640044a947 */ /* 0x002fea0003800000 */
.L_x_23:
[----:B------:R-:W2:Y:S04]  /*7c60*/  LDL R4, [R1+0x60] ;  /* 0x0000600001047983 */ /* 0x000ea80000100800 */
[----:B------:R-:W3:Y:S04]  /*7c70*/  LDL R44, [R1+0x58] ;  /* 0x00005800012c7983 */ /* 0x000ee80000100800 */
[----:B------:R-:W4:Y:S04]  /*7c80*/  LDL R43, [R1+0x54] ;  /* 0x00005400012b7983 */ /* 0x000f280000100800 */
[----:B------:R-:W5:Y:S04]  /*7c90*/  LDL.64 R28, [R1+0x48] ;  /* 0x00004800011c7983 */ /* 0x000f680000100a00 */
[----:B------:R-:W3:Y:S01]  /*7ca0*/  LDL.64 R26, [R1+0x40] ;  /* 0x00004000011a7983 */ /* 0x000ee20000100a00 */
[----:B------:R-:W-:Y:S06]  /*7cb0*/  BAR.SYNC.DEFER_BLOCKING 0x0 ;  /* 0x0000000000007b1d */ /* 0x000fec0000010000 */
[----:B------:R-:W3:Y:S01]  /*7cc0*/  @!P1 SYNCS.CCTL.IV [UR6+0x1c010] ;  /* 0x01c01000ff0099b1 */ /* 0x000ee20008000006 */
[----:B0-2---:R-:W-:-:S13]  /*7cd0*/  R2UR UR5, R4 ;  /* 0x00000000040572ca */ /* 0x005fda00000e0000 */
[----:B------:R-:W-:Y:S01]  /*7ce0*/  LDTM.16dp32bit_t0_t15.x16 R4, tmem[UR5] ;  /* 0x00000005000479ee */ /* 0x000fe20008a00000 */
[----:B------:R-:W0:Y:S01]  /*7cf0*/  LDTM.16dp32bit_t16_t31.x16 R4, tmem[UR5+0x10] ;  /* 0x00001005000479ee */ /* 0x000e220008a20000 */
[----:B------:R-:W0:Y:S01]  /*7d00*/  LDCU UR5, c[0x0][0x3a8] ;  /* 0x00007500ff0577ac */ /* 0x000e220008000800 */
[----:B------:R-:W-:Y:S01]  /*7d10*/  NOP ;  /* 0x0000000000007918 */ /* 0x000fe20000000000 */
[----:B0-----:R-:W-:Y:S01]  /*7d20*/  FMUL R21, R4, UR5 ;  /* 0x0000000504157c20 */ /* 0x001fe20008400000 */
[----:B------:R-:W-:Y:S01]  /*7d30*/  FMUL R22, R5, UR5 ;  /* 0x0000000505167c20 */ /* 0x000fe20008400000 */
[----:B------:R-:W-:Y:S01]  /*7d40*/  FMUL R23, R6, UR5 ;  /* 0x0000000506177c20 */ /* 0x000fe20008400000 */
[----:B------:R-:W-:Y:S01]  /*7d50*/  FMUL R24, R7, UR5 ;  /* 0x0000000507187c20 */ /* 0x000fe20008400000 */
[----:B------:R-:W-:-:S03]  /*7d60*/  FMUL R25, R8, UR5 ;  /* 0x0000000508197c20 */ /* 0x000fc60008400000 */
[----:B------:R-:W-:Y:S01]  /*7d70*/  FMNMX3 R23, R21, R22, R23, !PT ;  /* 0x0000001615177276 */ /* 0x000fe20007800017 */
[----:B------:R-:W-:Y:S01]  /*7d80*/  FMUL R21, R9, UR5 ;  /* 0x0000000509157c20 */ /* 0x000fe20008400000 */
[----:B------:R-:W-:Y:S02]  /*7d90*/  FMUL R22, R10, UR5 ;  /* 0x000000050a167c20 */ /* 0x000fe40008400000 */
[----:B------:R-:W-:Y:S01]  /*7da0*/  FMNMX3 R25, R23, R24, R25, !PT ;  /* 0x0000001817197276 */ /* 0x000fe20007800019 */
[----:B------:R-:W-:Y:S01]  /*7db0*/  FMUL R23, R11, UR5 ;  /* 0x000000050b177c20 */ /* 0x000fe20008400000 */
[----:B------:R-:W-:Y:S02]  /*7dc0*/  FMUL R24, R12, UR5 ;  /* 0x000000050c187c20 */ /* 0x000fe40008400000 */
[----:B------:R-:W-:Y:S01]  /*7dd0*/  FMNMX3 R25, R25, R21, R22, !PT ;  /* 0x0000001519197276 */ /* 0x000fe20007800016 */
[----:B------:R-:W-:Y:S01]  /*7de0*/  FMUL R21, R13, UR5 ;  /* 0x000000050d157c20 */ /* 0x000fe20008400000 */
[----:B------:R-:W-:-:S02]  /*7df0*/  FMUL R22, R14, UR5 ;  /* 0x000000050e167c20 */ /* 0x000fc40008400000 */
[----:B------:R-:W-:Y:S01]  /*7e00*/  FMNMX3 R25, R25, R23, R24, !PT ;  /* 0x0000001719197276 */ /* 0x000fe20007800018 */
[----:B------:R-:W-:Y:S01]  /*7e10*/  FMUL R23, R15, UR5 ;  /* 0x000000050f177c20 */ /* 0x000fe20008400000 */
[----:B------:R-:W-:Y:S02]  /*7e20*/  FMUL R24, R16, UR5 ;  /* 0x0000000510187c20 */ /* 0x000fe40008400000 */
[----:B------:R-:W-:Y:S01]  /*7e30*/  FMNMX3 R25, R25, R21, R22, !PT ;  /* 0x0000001519197276 */ /* 0x000fe20007800016 */
[----:B------:R-:W-:Y:S01]  /*7e40*/  FMUL R21, R17, UR5 ;  /* 0x0000000511157c20 */ /* 0x000fe20008400000 */
[----:B------:R-:W-:Y:S02]  /*7e50*/  FMUL R22, R18, UR5 ;  /* 0x0000000512167c20 */ /* 0x000fe40008400000 */
[----:B------:R-:W-:Y:S01]  /*7e60*/  FMNMX3 R24, R25, R23, R24, !PT ;  /* 0x0000001719187276 */ /* 0x000fe20007800018 */
[----:B------:R-:W-:-:S03]  /*7e70*/  FMUL R23, R19, UR5 ;  /* 0x0000000513177c20 */ /* 0x000fc60008400000 */
[----:B------:R-:W-:-:S04]  /*7e80*/  FMNMX3 R22, R24, R21, R22, !PT ;  /* 0x0000001518167276 */ /* 0x000fc80007800016 */
[----:B------:R-:W-:-:S05]  /*7e90*/  FMNMX R23, R23, R22, !PT ;  /* 0x0000001617177209 */ /* 0x000fca0007800000 */
[----:B------:R-:W0:Y:S02]  /*7ea0*/  SHFL.BFLY PT, R133, R23, 0x10, 0x1f ;  /* 0x0e001f0017857f89 */ /* 0x000e2400000e0000 */
[----:B0-----:R-:W-:-:S05]  /*7eb0*/  FMNMX3 R133, R23, R133, R20, !PT ;  /* 0x0000008517857276 */ /* 0x001fca0007800014 */
[----:B------:R-:W-:-:S04]  /*7ec0*/  FFMA R4, R4, UR5, -R133 ;  /* 0x0000000504047c23 */ /* 0x000fc80008000885 */
[----:B------:R-:W-:Y:S01]  /*7ed0*/  FMUL R4, R4, 1.4426950216293334961 ;  /* 0x3fb8aa3b04047820 */ /* 0x000fe20000400000 */
[----:B------:R-:W-:-:S03]  /*7ee0*/  FFMA R5, R5, UR5, -R133 ;  /* 0x0000000505057c23 */ /* 0x000fc60008000885 */
[----:B------:R0:W-:Y:S01]  /*7ef0*/  MUFU.EX2 R30, R4 ;  /* 0x00000004001e7308 */ /* 0x0001e20000000800 */
[----:B------:R-:W-:Y:S01]  /*7f00*/  FMUL R5, R5, 1.4426950216293334961 ;  /* 0x3fb8aa3b05057820 */ /* 0x000fe20000400000 */
[----:B------:R-:W-:Y:S01]  /*7f10*/  FFMA R6, R6, UR5, -R133 ;  /* 0x0000000506067c23 */ /* 0x000fe20008000885 */
[----:B0-----:R-:W-:-:S05]  /*7f20*/  FADD R4, -R133, R20 ;  /* 0x0000001485047221 */ /* 0x001fca0000000100 */
[----:B------:R-:W0:Y:S01]  /*7f30*/  MUFU.EX2 R31, R5 ;  /* 0x00000005001f7308 */ /* 0x000e220000000800 */
[----:B------:R-:W-:Y:S01]  /*7f40*/  FMUL R4, R4, 1.4426950216293334961 ;  /* 0x3fb8aa3b04047820 */ /* 0x000fe20000400000 */
[----:B------:R-:W-:Y:S01]  /*7f50*/  FMUL R6, R6, 1.4426950216293334961 ;  /* 0x3fb8aa3b06067820 */ /* 0x000fe20000400000 */
[----:B------:R-:W-:-:S05]  /*7f60*/  FFMA R7, R7, UR5, -R133 ;  /* 0x0000000507077c23 */ /* 0x000fca0008000885 */
[----:B------:R-:W3:Y:S01]  /*7f70*/  MUFU.EX2 R135, R4 ;  /* 0x0000000400877308 */ /* 0x000ee20000000800 */
[----:B------:R-:W-:Y:S01]  /*7f80*/  FMUL R7, R7, 1.4426950216293334961 ;  /* 0x3fb8aa3b07077820 */ /* 0x000fe20000400000 */
[--C-:B------:R-:W-:Y:S01]  /*7f90*/  FFMA R8, R8, UR5, -R133.reuse ;  /* 0x0000000508087c23 */ /* 0x100fe20008000885 */
[----:B------:R-:W-:-:S05]  /*7fa0*/  FFMA R9, R9, UR5, -R133 ;  /* 0x0000000509097c23 */ /* 0x000fca0008000885 */
[----:B------:R-:W1:Y:S01]  /*7fb0*/  MUFU.EX2 R32, R6 ;  /* 0x0000000600207308 */ /* 0x000e620000000800 */
[----:B------:R-:W-:Y:S01]  /*7fc0*/  FMUL R8, R8, 1.4426950216293334961 ;  /* 0x3fb8aa3b08087820 */ /* 0x000fe20000400000 */
[----:B------:R-:W-:Y:S01]  /*7fd0*/  FMUL R9, R9, 1.4426950216293334961 ;  /* 0x3fb8aa3b09097820 */ /* 0x000fe20000400000 */
[----:B------:R-:W-:-:S05]  /*7fe0*/  FFMA R10, R10, UR5, -R133 ;  /* 0x000000050a0a7c23 */ /* 0x000fca0008000885 */
[----:B------:R-:W2:Y:S01]  /*7ff0*/  MUFU.EX2 R35, R7 ;  /* 0x0000000700237308 */ /* 0x000ea20000000800 */
[----:B------:R-:W-:Y:S01]  /*8000*/  FMUL R10, R10, 1.4426950216293334961 ;  /* 0x3fb8aa3b0a0a7820 */ /* 0x000fe20000400000 */
[----:B------:R-:W-:Y:S01]  /*8010*/  FFMA R11, R11, UR5, -R133 ;  /* 0x000000050b0b7c23 */ /* 0x000fe20008000885 */
[----:B0-----:R-:W-:-:S05]  /*8020*/  FADD R5, R30, R31 ;  /* 0x0000001f1e057221 */ /* 0x001fca0000000000 */
[----:B------:R-:W0:Y:S01]  /*8030*/  MUFU.EX2 R33, R8 ;  /* 0x0000000800217308 */ /* 0x000e220000000800 */
[----:B---3--:R3:W-:Y:S01]  /*8040*/  STSM.16.M88 [R44+0x14000], R135 ;  /* 0x014000872c007844 */ /* 0x0087e20000000000 */
[----:B------:R-:W-:Y:S01]  /*8050*/  FMUL R11, R11, 1.4426950216293334961 ;  /* 0x3fb8aa3b0b0b7820 */ /* 0x000fe20000400000 */
[----:B-1----:R-:W-:-:S05]  /*8060*/  FADD R6, R32, R5 ;  /* 0x0000000520067221 */ /* 0x002fca0000000000 */
[----:B------:R-:W1:Y:S01]  /*8070*/  MUFU.EX2 R36, R9 ;  /* 0x0000000900247308 */ /* 0x000e620000000800 */
[----:B------:R-:W-:Y:S01]  /*8080*/  FFMA R12, R12, UR5, -R133 ;  /* 0x000000050c0c7c23 */ /* 0x000fe20008000885 */
[----:B--2---:R-:W-:-:S06]  /*8090*/  FADD R6, R35, R6 ;  /* 0x0000000623067221 */ /* 0x004fcc0000000000 */
[----:B------:R-:W2:Y:S01]  /*80a0*/  MUFU.EX2 R34, R10 ;  /* 0x0000000a00227308 */ /* 0x000ea20000000800 */
[----:B------:R-:W-:Y:S01]  /*80b0*/  FMUL R12, R12, 1.4426950216293334961 ;  /* 0x3fb8aa3b0c0c7820 */ /* 0x000fe20000400000 */
[----:B------:R-:W-:Y:S01]  /*80c0*/  FFMA R13, R13, UR5, -R133 ;  /* 0x000000050d0d7c23 */ /* 0x000fe20008000885 */
[----:B0-----:R-:W-:-:S05]  /*80d0*/  FADD R5, R33, R6 ;  /* 0x0000000621057221 */ /* 0x001fca0000000000 */
[----:B------:R-:W0:Y:S01]  /*80e0*/  MUFU.EX2 R39, R11 ;  /* 0x0000000b00277308 */ /* 0x000e220000000800 */
[----:B------:R-:W-:Y:S01]  /*80f0*/  FMUL R13, R13, 1.4426950216293334961 ;  /* 0x3fb8aa3b0d0d7820 */ /* 0x000fe20000400000 */
[----:B------:R-:W-:Y:S01]  /*8100*/  FFMA R14, R14, UR5, -R133 ;  /* 0x000000050e0e7c23 */ /* 0x000fe20008000885 */
[----:B-1----:R-:W-:Y:S01]  /*8110*/  FADD R5, R36, R5 ;  /* 0x0000000524057221 */ /* 0x002fe20000000000 */
[----:B------:R-:W-:-:S04]  /*8120*/  IMAD.U32 R8, R0, -0x80000000, RZ ;  /* 0x8000000000087824 */ /* 0x000fc800078e00ff */
[----:B------:R-:W1:Y:S01]  /*8130*/  MUFU.EX2 R37, R12 ;  /* 0x0000000c00257308 */ /* 0x000e620000000800 */
[----:B------:R-:W-:Y:S01]  /*8140*/  FMUL R14, R14, 1.4426950216293334961 ;  /* 0x3fb8aa3b0e0e7820 */ /* 0x000fe20000400000 */
[----:B------:R-:W-:Y:S01]  /*8150*/  FFMA R15, R15, UR5, -R133 ;  /* 0x000000050f0f7c23 */ /* 0x000fe20008000885 */
[----:B--2---:R-:W-:Y:S01]  /*8160*/  FADD R0, R34, R5 ;  /* 0x0000000522007221 */ /* 0x004fe20000000000 */
[----:B------:R-:W-:-:S04]  /*8170*/  FFMA R16, R16, UR5, -R133 ;  /* 0x0000000510107c23 */ /* 0x000fc80008000885 */
[----:B------:R-:W2:Y:S01]  /*8180*/  MUFU.EX2 R40, R13 ;  /* 0x0000000d00287308 */ /* 0x000ea20000000800 */
[----:B------:R-:W-:Y:S01]  /*8190*/  FMUL R15, R15, 1.4426950216293334961 ;  /* 0x3fb8aa3b0f0f7820 */ /* 0x000fe20000400000 */
[----:B0-----:R-:W-:Y:S01]  /*81a0*/  FADD R4, R39, R0 ;  /* 0x0000000027047221 */ /* 0x001fe20000000000 */
[----:B------:R-:W-:Y:S01]  /*81b0*/  BAR.SYNC.DEFER_BLOCKING 0x0 ;  /* 0x0000000000007b1d */ /* 0x000fe20000010000 */
[----:B------:R-:W-:Y:S01]  /*81c0*/  FMUL R16, R16, 1.4426950216293334961 ;  /* 0x3fb8aa3b10107820 */ /* 0x000fe20000400000 */
[----:B------:R-:W-:-:S04]  /*81d0*/  FFMA R17, R17, UR5, -R133 ;  /* 0x0000000511117c23 */ /* 0x000fc80008000885 */
[----:B------:R-:W0:Y:S01]  /*81e0*/  MUFU.EX2 R38, R14 ;  /* 0x0000000e00267308 */ /* 0x000e220000000800 */
[----:B------:R-:W-:Y:S01]  /*81f0*/  FMUL R17, R17, 1.4426950216293334961 ;  /* 0x3fb8aa3b11117820 */ /* 0x000fe20000400000 */
[----:B------:R-:W-:Y:S01]  /*8200*/  FFMA R18, R18, UR5, -R133 ;  /* 0x0000000512127c23 */ /* 0x000fe20008000885 */
[----:B-1----:R-:W-:-:S05]  /*8210*/  FADD R5, R37, R4 ;  /* 0x0000000425057221 */ /* 0x002fca0000000000 */
[----:B------:R-:W1:Y:S01]  /*8220*/  MUFU.EX2 R41, R15 ;  /* 0x0000000f00297308 */ /* 0x000e620000000800 */
[----:B----4-:R4:W4:Y:S01]  /*8230*/  LDSM.16.M88 R0, [R43+UR6+0x14000] ;  /* 0x014000062b00783b */ /* 0x0109220008000000 */
[----:B------:R-:W4:Y:S06]  /*8240*/  SYNCS.PHASECHK.TRANS64.TRYWAIT P2, [UR4], R8 ;  /* 0x00000008ff0075a7 */ /* 0x000f2c0008041104 */
[----:B------:R-:W1:Y:S01]  /*8250*/  MUFU.EX2 R42, R16 ;  /* 0x00000010002a7308 */ /* 0x000e620000000800 */
[----:B------:R-:W-:Y:S01]  /*8260*/  FMUL R18, R18, 1.4426950216293334961 ;  /* 0x3fb8aa3b12127820 */ /* 0x000fe20000400000 */
[----:B------:R-:W-:Y:S01]  /*8270*/  FFMA R19, R19, UR5, -R133 ;  /* 0x0000000513137c23 */ /* 0x000fe20008000885 */
[----:B--2---:R-:W-:-:S05]  /*8280*/  FADD R5, R40, R5 ;  /* 0x0000000528057221 */ /* 0x004fca0000000000 */
[----:B------:R-:W2:Y:S01]  /*8290*/  MUFU.EX2 R59, R17 ;  /* 0x00000011003b7308 */ /* 0x000ea20000000800 */
[----:B------:R-:W-:Y:S01]  /*82a0*/  FMUL R19, R19, 1.4426950216293334961 ;  /* 0x3fb8aa3b13137820 */ /* 0x000fe20000400000 */
[----:B0-----:R-:W-:-:S06]  /*82b0*/  FADD R4, R38, R5 ;  /* 0x0000000526047221 */ /* 0x001fcc0000000000 */
[----:B------:R-:W0:Y:S01]  /*82c0*/  MUFU.EX2 R57, R18 ;  /* 0x0000001200397308 */ /* 0x000e220000000800 */
[----:B-1----:R-:W-:-:S07]  /*82d0*/  FADD R5, R41, R4 ;  /* 0x0000000429057221 */ /* 0x002fce0000000000 */
[----:B---3--:R-:W1:Y:S01]  /*82e0*/  MUFU.EX2 R44, R19 ;  /* 0x00000013002c7308 */ /* 0x008e620000000800 */
[----:B------:R-:W-:-:S04]  /*82f0*/  FADD R4, R42, R5 ;  /* 0x000000052a047221 */ /* 0x000fc80000000000 */
[----:B--2---:R-:W-:-:S04]  /*8300*/  FADD R4, R59, R4 ;  /* 0x000000043b047221 */ /* 0x004fc80000000000 */
[----:B0-----:R-:W-:-:S04]  /*8310*/  FADD R143, R57, R4 ;  /* 0x00000004398f7221 */ /* 0x001fc80000000000 */
[----:B-1----:R-:W-:Y:S01]  /*8320*/  FADD R143, R44, R143 ;  /* 0x0000008f2c8f7221 */ /* 0x002fe20000000000 */
[----:B-----5:R-:W-:-:S04]  /*8330*/  IMAD.WIDE R4, R3, 0x2, R28 ;  /* 0x0000000203047825 */ /* 0x020fc800078e021c */
[----:B------:R0:W1:Y:S01]  /*8340*/  SHFL.BFLY PT, R46, R143, 0x10, 0x1f ;  /* 0x0e001f008f2e7f89 */ /* 0x00006200000e0000 */
[----:B------:R-:W-:Y:S01]  /*8350*/  IMAD.WIDE R6, R3, 0x2, R26 ;  /* 0x0000000203067825 */ /* 0x000fe200078e021a */
[----:B----4-:R-:W-:Y:S06]  /*8360*/  @!P2 BRA `(.L_x_15) ;  /* 0x0000005c008ca947 */ /* 0x010fec0003800000 */
.L_x_24:
[----:B------:R-:W2:Y:S01]  /*8370*/  LDL R9, [R1+0x50] ;  /* 0x0000500001097983 */ /* 0x000ea20000100800 */
[----:B------:R-:W-:-:S03]  /*8380*/  IMAD.WIDE R14, R3, 0x2, R204 ;  /* 0x00000002030e7825 */ /* 0x000fc600078e02cc */
[----:B------:R-:W3:Y:S01]  /*8390*/  LDG.E.U16 R55, desc[UR10][R4.64] ;  /* 0x0000000a04377981 */ /* 0x000ee2000c1e1500 */
[----:B------:R-:W-:-:S03]  /*83a0*/  IMAD.WIDE R16, R3, 0x2, R202 ;  /* 0x0000000203107825 */ /* 0x000fc600078e02ca */
[----:B------:R4:W5:Y:S01]  /*83b0*/  LDG.E.U16 R51, desc[UR10][R14.64] ;  /* 0x0000000a0e337981 */ /* 0x000962000c1e1500 */
[----:B------:R-:W-:-:S03]  /*83c0*/  IMAD.WIDE R18, R3, 0x2, R200 ;  /* 0x0000000203127825 */ /* 0x000fc600078e02c8 */
[----:B------:R0:W3:Y:S01]  /*83d0*/  LDG.E.U16 R49, desc[UR10][R16.64] ;  /* 0x0000000a10317981 */ /* 0x0000e2000c1e1500 */
        /* <DEDUP_REMOVED lines=8> */
[----:B----4-:R-:W-:-:S03]  /*8460*/  IMAD.WIDE R14, R3, 0x2, R184 ;  /* 0x00000002030e7825 */ /* 0x010fc600078e02b8 */
[----:B------:R4:W3:Y:S01]  /*8470*/  LDG.E.U16 R53, desc[UR10][R6.64] ;  /* 0x0000000a06357981 */ /* 0x0008e2000c1e1500 */
[----:B0-----:R-:W-:-:S03]  /*8480*/  IMAD.WIDE R16, R3, 0x2, R182 ;  /* 0x0000000203107825 */ /* 0x001fc600078e02b6 */
[----:B------:R0:W3:Y:S01]  /*8490*/  LDG.E.U16 R67, desc[UR10][R10.64] ;  /* 0x0000000a0a437981 */ /* 0x0000e2000c1e1500 */
[----:B-1----:R-:W-:-:S03]  /*84a0*/  IMAD.WIDE R18, R3, 0x2, R180 ;  /* 0x0000000203127825 */ /* 0x002fc600078e02b4 */
[----:B------:R1:W5:Y:S01]  /*84b0*/  LDG.E.U16 R71, desc[UR10][R14.64] ;  /* 0x0000000a0e477981 */ /* 0x000362000c1e1500 */
[----:B------:R-:W-:-:S03]  /*84c0*/  IMAD.WIDE R20, R3, 0x2, R178 ;  /* 0x0000000203147825 */ /* 0x000fc600078e02b2 */
[----:B------:R0:W5:Y:S01]  /*84d0*/  LDG.E.U16 R73, desc[UR10][R16.64] ;  /* 0x0000000a10497981 */ /* 0x000162000c1e1500 */
[----:B------:R-:W-:-:S03]  /*84e0*/  IMAD.WIDE R22, R3, 0x2, R176 ;  /* 0x0000000203167825 */ /* 0x000fc600078e02b0 */
[----:B------:R0:W5:Y:S01]  /*84f0*/  LDG.E.U16 R75, desc[UR10][R18.64] ;  /* 0x0000000a124b7981 */ /* 0x000162000c1e1500 */
[----:B------:R-:W-:-:S03]  /*8500*/  IMAD.WIDE R12, R3, 0x2, R166 ;  /* 0x00000002030c7825 */ /* 0x000fc600078e02a6 */
[----:B------:R1:W5:Y:S01]  /*8510*/  LDG.E.U16 R77, desc[UR10][R20.64] ;  /* 0x0000000a144d7981 */ /* 0x000362000c1e1500 */
[----:B------:R-:W-:-:S03]  /*8520*/  IMAD.WIDE R4, R3, 0x2, R194 ;  /* 0x0000000203047825 */ /* 0x000fc600078e02c2 */
[----:B------:R1:W5:Y:S01]  /*8530*/  LDG.E.U16 R79, desc[UR10][R22.64] ;  /* 0x0000000a164f7981 */ /* 0x000362000c1e1500 */
[----:B----4-:R-:W-:-:S03]  /*8540*/  IMAD.WIDE R6, R3, 0x2, R192 ;  /* 0x0000000203067825 */ /* 0x010fc600078e02c0 */
[----:B------:R4:W5:Y:S01]  /*8550*/  LDG.E.U16 R89, desc[UR10][R12.64] ;  /* 0x0000000a0c597981 */ /* 0x000962000c1e1500 */
[----:B0-----:R-:W-:-:S03]  /*8560*/  IMAD.WIDE R10, R3, 0x2, R168 ;  /* 0x00000002030a7825 */ /* 0x001fc600078e02a8 */
[----:B------:R0:W5:Y:S01]  /*8570*/  LDG.E.U16 R61, desc[UR10][R4.64] ;  /* 0x0000000a043d7981 */ /* 0x000162000c1e1500 */
[----:B-1----:R-:W-:-:S03]  /*8580*/  IMAD.WIDE R14, R3, 0x2, R164 ;  /* 0x00000002030e7825 */ /* 0x002fc600078e02a4 */
[----:B------:R1:W5:Y:S01]  /*8590*/  LDG.E.U16 R63, desc[UR10][R6.64] ;  /* 0x0000000a063f7981 */ /* 0x000362000c1e1500 */
[----:B------:R-:W-:-:S03]  /*85a0*/  IMAD.WIDE R16, R3, 0x2, R162 ;  /* 0x0000000203107825 */ /* 0x000fc600078e02a2 */
[----:B------:R0:W5:Y:S01]  /*85b0*/  LDG.E.U16 R87, desc[UR10][R10.64] ;  /* 0x0000000a0a577981 */ /* 0x000162000c1e1500 */
[----:B------:R-:W-:-:S03]  /*85c0*/  IMAD.WIDE R18, R3, 0x2, R160 ;  /* 0x0000000203127825 */ /* 0x000fc600078e02a0 */
[----:B------:R-:W5:Y:S01]  /*85d0*/  LDG.E.U16 R15, desc[UR10][R14.64] ;  /* 0x0000000a0e0f7981 */ /* 0x000f62000c1e1500 */
[----:B------:R-:W-:-:S03]  /*85e0*/  IMAD.WIDE R20, R3, 0x2, R158 ;  /* 0x0000000203147825 */ /* 0x000fc600078e029e */
[----:B------:R-:W5:Y:S01]  /*85f0*/  LDG.E.U16 R17, desc[UR10][R16.64] ;  /* 0x0000000a10117981 */ /* 0x000f62000c1e1500 */
[----:B------:R-:W-:-:S03]  /*8600*/  IMAD.WIDE R22, R3, 0x2, R156 ;  /* 0x0000000203167825 */ /* 0x000fc600078e029c */
[----:B------:R-:W5:Y:S01]  /*8610*/  LDG.E.U16 R19, desc[UR10][R18.64] ;  /* 0x0000000a12137981 */ /* 0x000f62000c1e1500 */
[----:B----4-:R-:W-:-:S03]  /*8620*/  IMAD.WIDE R12, R3, 0x2, R152 ;  /* 0x00000002030c7825 */ /* 0x010fc600078e0298 */
[----:B------:R-:W4:Y:S01]  /*8630*/  LDG.E.U16 R21, desc[UR10][R20.64] ;  /* 0x0000000a14157981 */ /* 0x000f22000c1e1500 */
[----:B------:R-:W-:-:S03]  /*8640*/  IMAD.WIDE R24, R3, 0x2, R150 ;  /* 0x0000000203187825 */ /* 0x000fc600078e0296 */
[----:B------:R-:W4:Y:S01]  /*8650*/  LDG.E.U16 R23, desc[UR10][R22.64] ;  /* 0x0000000a16177981 */ /* 0x000f22000c1e1500 */
[----:B------:R-:W-:-:S03]  /*8660*/  IMAD.WIDE R26, R3, 0x2, R148 ;  /* 0x00000002031a7825 */ /* 0x000fc600078e0294 */
[----:B------:R-:W4:Y:S01]  /*8670*/  LDG.E.U16 R13, desc[UR10][R12.64] ;  /* 0x0000000a0c0d7981 */ /* 0x000f22000c1e1500 */
[----:B------:R-:W-:-:S03]  /*8680*/  IMAD.WIDE R28, R3, 0x2, R146 ;  /* 0x00000002031c7825 */ /* 0x000fc600078e0292 */
[----:B------:R-:W4:Y:S01]  /*8690*/  LDG.E.U16 R25, desc[UR10][R24.64] ;  /* 0x0000000a18197981 */ /* 0x000f22000c1e1500 */
[----:B0-----:R-:W-:-:S03]  /*86a0*/  IMAD.WIDE R4, R3, 0x2, R174 ;  /* 0x0000000203047825 */ /* 0x001fc600078e02ae */
[----:B------:R-:W4:Y:S01]  /*86b0*/  LDG.E.U16 R27, desc[UR10][R26.64] ;  /* 0x0000000a1a1b7981 */ /* 0x000f22000c1e1500 */
[----:B-1----:R-:W-:-:S03]  /*86c0*/  IMAD.WIDE R6, R3, 0x2, R172 ;  /* 0x0000000203067825 */ /* 0x002fc600078e02ac */
[----:B------:R-:W4:Y:S01]  /*86d0*/  LDG.E.U16 R81, desc[UR10][R4.64] ;  /* 0x0000000a04517981 */ /* 0x000f22000c1e1500 */
[----:B------:R-:W-:-:S03]  /*86e0*/  IMAD.WIDE R10, R3, 0x2, R154 ;  /* 0x00000002030a7825 */ /* 0x000fc600078e029a */
[----:B------:R-:W4:Y:S04]  /*86f0*/  LDG.E.U16 R83, desc[UR10][R6.64] ;  /* 0x0000000a06537981 */ /* 0x000f28000c1e1500 */
[----:B------:R-:W4:Y:S04]  /*8700*/  LDG.E.U16 R91, desc[UR10][R10.64] ;  /* 0x0000000a0a5b7981 */ /* 0x000f28000c1e1500 */
[----:B------:R-:W4:Y:S01]  /*8710*/  LDG.E.U16 R29, desc[UR10][R28.64] ;  /* 0x0000000a1c1d7981 */ /* 0x000f22000c1e1500 */
[----:B--2---:R-:W-:Y:S01]  /*8720*/  R2UR UR4, R9 ;  /* 0x00000000090472ca */ /* 0x004fe200000e0000 */
[----:B------:R-:W-:-:S05]  /*8730*/  IMAD.WIDE R8, R3, 0x2, R190 ;  /* 0x0000000203087825 */ /* 0x000fca00078e02be */
[----:B------:R0:W2:Y:S02]  /*8740*/  LDG.E.U16 R65, desc[UR10][R8.64] ;  /* 0x0000000a08417981 */ /* 0x0000a4000c1e1500 */
[----:B0-----:R-:W-:-:S05]  /*8750*/  IMAD.WIDE R8, R3, 0x2, R170 ;  /* 0x0000000203087825 */ /* 0x001fca00078e02aa */
[----:B------:R0:W2:Y:S01]  /*8760*/  LDG.E.U16 R85, desc[UR10][R8.64] ;  /* 0x0000000a08557981 */ /* 0x0000a2000c1e1500 */
[----:B------:R-:W-:Y:S02]  /*8770*/  F2FP.F16.F32.PACK_AB R4, R31, R30 ;  /* 0x0000001e1f04723e */ /* 0x000fe400000000ff */
[----:B------:R-:W-:Y:S02]  /*8780*/  F2FP.F16.F32.PACK_AB R5, R35, R32 ;  /* 0x000000202305723e */ /* 0x000fe400000000ff */
[----:B------:R-:W-:Y:S02]  /*8790*/  F2FP.F16.F32.PACK_AB R6, R36, R33 ;  /* 0x000000212406723e */ /* 0x000fe400000000ff */
[----:B------:R-:W-:Y:S02]  /*87a0*/  F2FP.F16.F32.PACK_AB R7, R39, R34 ;  /* 0x000000222707723e */ /* 0x000fe400000000ff */
[----:B------:R-:W-:Y:S02]  /*87b0*/  F2FP.F16.F32.PACK_AB R10, R59, R42 ;  /* 0x0000002a3b0a723e */ /* 0x000fe400000000ff */
[----:B0-----:R-:W-:-:S02]  /*87c0*/  F2FP.F16.F32.PACK_AB R8, R40, R37 ;  /* 0x000000252808723e */ /* 0x001fc400000000ff */
[----:B------:R-:W-:Y:S02]  /*87d0*/  F2FP.F16.F32.PACK_AB R9, R41, R38 ;  /* 0x000000262909723e */ /* 0x000fe400000000ff */
[----:B------:R-:W-:Y:S01]  /*87e0*/  F2FP.F16.F32.PACK_AB R11, R44, R57 ;  /* 0x000000392c0b723e */ /* 0x000fe200000000ff */
[----:B---3--:R-:W-:Y:S01]  /*87f0*/  STS.U16 [R132+UR6+0x18000], R55 ;  /* 0x0180003784007988 */ /* 0x008fe20008000406 */
[----:B------:R-:W-:Y:S02]  /*8800*/  FADD R143, R143, R46 ;  /* 0x0000002e8f8f7221 */ /* 0x000fe40000000000 */
[----:B------:R-:W-:Y:S01]  /*8810*/  STTM.16dp32bit_t0_t15.x8 tmem[UR4], R4 ;  /* 0x00000004000079ed */ /* 0x000fe20008980004 */
[----:B------:R-:W-:Y:S01]  /*8820*/  STTM.16dp32bit_t16_t31.x8 tmem[UR4+0x8], R4 ;  /* 0x00000804000079ed */ /* 0x000fe200089a0004 */
[----:B------:R-:W-:Y:S04]  /*8830*/  STS.U16 [R132+UR6+0x18200], R53 ;  /* 0x0182003584007988 */ /* 0x000fe80008000406 */
[----:B-----5:R-:W-:Y:S04]  /*8840*/  STS.U16 [R132+UR6+0x18400], R51 ;  /* 0x0184003384007988 */ /* 0x020fe80008000406 */
        /* <DEDUP_REMOVED lines=15> */
[----:B----4-:R-:W-:Y:S04]  /*8940*/  STS.U16 [R132+UR6+0x1a200], R81 ;  /* 0x01a2005184007988 */ /* 0x010fe80008000406 */
        /* <DEDUP_REMOVED lines=11> */
[----:B--2---:R-:W-:Y:S04]  /*8a00*/  STS.U16 [R132+UR6+0x19200], R65 ;  /* 0x0192004184007988 */ /* 0x004fe80008000406 */
[----:B------:R0:W-:Y:S01]  /*8a10*/  STS.U16 [R132+UR6+0x1a600], R85 ;  /* 0x01a6005584007988 */ /* 0x0001e20008000406 */
[----:B------:R-:W1:Y:S02]  /*8a20*/  FENCE.VIEW.ASYNC.T ;  /* 0x00000000000073c6 */ /* 0x000e640000000200 */
[----:B-1----:R-:W-:Y:S06]  /*8a30*/  BAR.SYNC.DEFER_BLOCKING 0x0 ;  /* 0x0000000000007b1d */ /* 0x002fec0000010000 */
[----:B0-----:R-:W0:Y:S01]  /*8a40*/  LDTM.x128 R4, tmem[UR8] ;  /* 0x00000008000479ee */ /* 0x001e2200083c0000 */
[----:B------:R-:W-:Y:S01]  /*8a50*/  NOP ;  /* 0x0000000000007918 */ /* 0x000fe20000000000 */
        /* <DEDUP_REMOVED lines=128> */
[----:B------:R0:W-:Y:S01]  /*9260*/  STTM.x128 tmem[UR8], R4 ;  /* 0x00000004000079ed */ /* 0x0001e200083c0008 */
[----:B------:R-:W1:Y:S02]  /*9270*/  FENCE.VIEW.ASYNC.T ;  /* 0x00000000000073c6 */ /* 0x000e640000000200 */
[----:B-1----:R-:W-:Y:S06]  /*9280*/  BAR.SYNC.DEFER_BLOCKING 0x0 ;  /* 0x0000000000007b1d */ /* 0x002fec0000010000 */
[----:B------:R1:W-:Y:S06]  /*9290*/  MEMBAR.ALL.CTA ;  /* 0x0000000000007992 */ /* 0x0003ec0000008000 */
[----:B-1----:R-:W1:Y:S01]  /*92a0*/  FENCE.VIEW.ASYNC.S ;  /* 0x00000000000073c6 */ /* 0x002e620000000000 */
[----:B------:R-:W-:-:S05]  /*92b0*/  LEA R0, R139, UR6, 0x3 ;  /* 0x000000068b007c11 */ /* 0x000fca000f8e18ff */
[----:B------:R-:W-:-:S05]  /*92c0*/  VIADD R0, R0, 0x1c000 ;  /* 0x0001c00000007836 */ /* 0x000fca0000000000 */
[----:B------:R-:W-:Y:S02]  /*92d0*/  R2UR UR4, R0 ;  /* 0x00000000000472ca */ /* 0x000fe400000e0000 */
[----:B------:R-:W-:Y:S01]  /*92e0*/  MOV R0, R144 ;  /* 0x0000009000007202 */ /* 0x000fe20000000f00 */
[----:B-1----:R-:W-:Y:S06]  /*92f0*/  BAR.SYNC.DEFER_BLOCKING 0x0 ;  /* 0x0000000000007b1d */ /* 0x002fec0000010000 */
[----:B------:R-:W-:Y:S06]  /*9300*/  BRA.U UP1, `(.L_x_16) ;  /* 0x0000000101447547 */ /* 0x000fec000b800000 */
[----:B0-----:R-:W2:Y:S01]  /*9310*/  LDL R131, [R1+0x5c] ;  /* 0x00005c0001837983 */ /* 0x001ea20000100800 */
[----:B------:R-:W-:Y:S02]  /*9320*/  R2UR UR5, R140 ;  /* 0x000000008c0572ca */ /* 0x000fe400000e0000 */
[----:B------:R-:W-:Y:S01]  /*9330*/  ELECT P2, URZ, PT ;  /* 0x0000000000ff782f */ /* 0x000fe20003840000 */
[----:B------:R-:W-:Y:S01]  /*9340*/  UMOV UR74, 0x0 ;  /* 0x00000000004a7882 */ /* 0x000fe20000000000 */
[----:B------:R-:W-:-:S09]  /*9350*/  UMOV UR75, 0x8400010 ;  /* 0x08400010004b7882 */ /* 0x000fd20000000000 */
[----:B------:R-:W-:Y:S02]  /*9360*/  IMAD.U32 R4, RZ, RZ, UR5 ;  /* 0x00000005ff047e24 */ /* 0x000fe4000f8e00ff */
[----:B------:R-:W-:-:S03]  /*9370*/  @P2 IMAD.MOV.U32 R5, RZ, RZ, -0x7fffbfe0 ;  /* 0x80004020ff052424 */ /* 0x000fc600078e00ff */
[----:B------:R-:W-:Y:S02]  /*9380*/  @P2 R2UR UR72, R4 ;  /* 0x00000000044822ca */ /* 0x000fe400000e0000 */
[----:B------:R-:W-:Y:S02]  /*9390*/  @P2 R2UR UR73, R5 ;  /* 0x00000000054922ca */ /* 0x000fe400000e0000 */
[----:B--2---:R-:W-:-:S13]  /*93a0*/  R2UR UR5, R131 ;  /* 0x00000000830572ca */ /* 0x004fda00000e0000 */
[----:B------:R0:W-:Y:S02]  /*93b0*/  UTCHMMA tmem[UR5], gdesc[UR72], tmem[UR7], tmem[UR74], idesc[UR75], UPT ;  /* 0x00ff4a48050079ea */ /* 0x0001e4000b800007 */
[----:B0-----:R-:W-:-:S09]  /*93c0*/  UIADD3 UR5, UPT, UPT, UR7, 0x128, URZ ;  /* 0x0000012807057890 */ /* 0x001fd2000fffe0ff */
[----:B------:R0:W-:Y:S02]  /*93d0*/  UTCHMMA tmem[UR5], gdesc[UR44], tmem[UR7], tmem[UR74], idesc[UR75], UPT ;  /* 0x00ff4a2c050079ea */ /* 0x0001e4000b800007 */
[----:B0-----:R-:W-:Y:S02]  /*93e0*/  UMOV UR5, URZ ;  /* 0x000000ff00057c82 */ /* 0x001fe40008000000 */
[----:B------:R-:W-:Y:S02]  /*93f0*/  UMOV UR5, UR4 ;  /* 0x0000000400057c82 */ /* 0x000fe40008000000 */
[----:B------:R1:W-:Y:S01]  /*9400*/  UTCBAR [UR5], URZ ;  /* 0x000000ff050073e9 */ /* 0x0003e200080000ff */
[----:B------:R-:W-:Y:S02]  /*9410*/  NOP ;  /* 0x0000000000007918 */ /* 0x000fe40000000000 */
.L_x_16:
[----:B0-----:R-:W0:Y:S01]  /*9420*/  LDC R5, c[0x0][0x3f0] ;  /* 0x0000fc00ff057b82 */ /* 0x001e220000000800 */
[----:B------:R-:W-:Y:S01]  /*9430*/  VIADD R138, R138, 0x20 ;  /* 0x000000208a8a7836 */ /* 0x000fe20000000000 */
[----:B------:R-:W-:Y:S01]  /*9440*/  IADD3 R139, PT, PT, R139, 0x1, RZ ;  /* 0x000000018b8b7810 */ /* 0x000fe20007ffe0ff */
[----:B------:R-:W-:Y:S01]  /*9450*/  FFMA R142, R135, R142, R143 ;  /* 0x0000008e878e7223 */ /* 0x000fe2000000008f */
[----:B------:R-:W-:Y:S02]  /*9460*/  IMAD.MOV.U32 R20, RZ, RZ, R133 ;  /* 0x000000ffff147224 */ /* 0x000fe400078e0085 */
[C---:B------:R-:W-:Y:S02]  /*9470*/  ISETP.GT.AND P2, PT, R139.reuse, 0x1, PT ;  /* 0x000000018b00780c */ /* 0x040fe40003f44270 */
[----:B------:R-:W2:Y:S02]  /*9480*/  LDC R4, c[0x0][0x3c4] ;  /* 0x0000f100ff047b82 */ /* 0x000ea40000000800 */
[----:B------:R-:W-:-:S06]  /*9490*/  SEL R139, R139, RZ, !P2 ;  /* 0x000000ff8b8b7207 */ /* 0x000fcc0005000000 */
[----:B------:R-:W3:Y:S01]  /*94a0*/  LDC R6, c[0x0][0x3d4] ;  /* 0x0000f500ff067b82 */ /* 0x000ee20000000800 */
[----:B0-----:R-:W-:-:S04]  /*94b0*/  IADD3 R5, PT, PT, R5, -0x20, RZ ;  /* 0xffffffe005057810 */ /* 0x001fc80007ffe0ff */
[----:B------:R-:W-:Y:S02]  /*94c0*/  ISETP.GE.AND P3, PT, R138, R5, PT ;  /* 0x000000058a00720c */ /* 0x000fe40003f66270 */
[----:B------:R-:W-:Y:S01]  /*94d0*/  SEL R5, RZ, 0x1, !P2 ;  /* 0x00000001ff057807 */ /* 0x000fe20005000000 */
[----:B--2---:R-:W-:-:S03]  /*94e0*/  IMAD.SHL.U32 R4, R4, 0x20, RZ ;  /* 0x0000002004047824 */ /* 0x004fc600078e00ff */
[----:B------:R-:W-:Y:S02]  /*94f0*/  LOP3.LUT R144, R0, R5, RZ, 0x3c, !PT ;  /* 0x0000000500907212 */ /* 0x000fe400078e3cff */
[----:B------:R-:W-:Y:S01]  /*9500*/  IADD3 R2, PT, PT, R4, R2, RZ ;  /* 0x0000000204027210 */ /* 0x000fe20007ffe0ff */
[----:B---3--:R-:W-:-:S04]  /*9510*/  IMAD.SHL.U32 R6, R6, 0x20, RZ ;  /* 0x0000002006067824 */ /* 0x008fc800078e00ff */
[----:B------:R-:W-:Y:S01]  /*9520*/  IMAD.IADD R3, R6, 0x1, R3 ;  /* 0x0000000106037824 */ /* 0x000fe200078e0203 */
[----:B------:R-:W-:Y:S06]  /*9530*/  @!P3 BRA `(.L_x_17) ;  /* 0xffffffdc0020b947 */ /* 0x000fec000383ffff */
.L_x_12:
[----:B-1----:R-:W1:Y:S01]  /*9540*/  LDCU UR5, c[0x0][0x3f0] ;  /* 0x00007e00ff0577ac */ /* 0x002e620008000800 */
[----:B------:R-:W-:Y:S01]  /*9550*/  FSETP.GEU.AND P3, PT, R142, 1.175494350822287508e-38, PT ;  /* 0x008000008e00780b */ /* 0x000fe20003f6e000 */
[----:B-1----:R-:W-:-:S09]  /*9560*/  UISETP.GE.AND UP0, UPT, UR5, 0x1, UPT ;  /* 0x000000010500788c */ /* 0x002fd2000bf06270 */
[----:B------:R-:W-:Y:S05]  /*9570*/  BRA.U !UP0, `(.L_x_18) ;  /* 0x00000001080c7547 */ /* 0x000fea000b800000 */
[----:B------:R-:W-:-:S04]  /*9580*/  IMAD.U32 R0, R0, -0x80000000, RZ ;  /* 0x8000000000007824 */ /* 0x000fc800078e00ff */
[----:B------:R-:W1:Y:S02]  /*9590*/  SYNCS.PHASECHK.TRANS64.TRYWAIT P2, [UR4], R0 ;  /* 0x00000000ff0075a7 */ /* 0x000e640008041104 */
[----:B-1----:R-:W-:Y:S05]  /*95a0*/  @!P2 BRA `(.L_x_19) ;  /* 0x0000004c0008a947 */ /* 0x002fea0003800000 */
.L_x_18:
[----:B------:R-:W2:Y:S01]  /*95b0*/  LDL.LU R2, [R1+0x58] ;  /* 0x0000580001027983 */ /* 0x000ea20000300800 */
[----:B------:R-:W1:Y:S03]  /*95c0*/  LDCU.64 UR4, c[0x0][0x3e0] ;  /* 0x00007c00ff0477ac */ /* 0x000e660008000a00 */
[----:B------:R-:W3:Y:S01]  /*95d0*/  LDL.LU R4, [R1+0x54] ;  /* 0x0000540001047983 */ /* 0x000ee20000300800 */
[----:B------:R-:W1:Y:S08]  /*95e0*/  S2UR UR9, SR_CTAID.Y ;  /* 0x00000000000979c3 */ /* 0x000e700000002600 */
[----:B------:R-:W-:Y:S06]  /*95f0*/  BAR.SYNC.DEFER_BLOCKING 0x0 ;  /* 0x0000000000007b1d */ /* 0x000fec0000010000 */
[----:B------:R-:W4:Y:S01]  /*9600*/  S2R R239, SR_TID.X ;  /* 0x0000000000ef7919 */ /* 0x000f220000002100 */
[----:B------:R-:W5:Y:S01]  /*9610*/  S2R R237, SR_CTAID.X ;  /* 0x0000000000ed7919 */ /* 0x000f620000002500 */
[----:B-1----:R-:W-:Y:S01]  /*9620*/  UIMAD UR4, UR9, UR4, URZ ;  /* 0x00000004090472a4 */ /* 0x002fe2000f8e02ff */
[----:B------:R-:W1:Y:S02]  /*9630*/  @!P1 SYNCS.CCTL.IV [UR6+0x1c000] ;  /* 0x01c00000ff0099b1 */ /* 0x000e640008000006 */
[----:B-1----:R-:W-:Y:S01]  /*9640*/  BAR.SYNC.DEFER_BLOCKING 0x0 ;  /* 0x0000000000007b1d */ /* 0x002fe20000010000 */
[----:B----4-:R-:W-:-:S02]  /*9650*/  SHF.R.U32.HI R136, RZ, 0x2, R239 ;  /* 0x00000002ff887819 */ /* 0x010fc400000116ef */
[--C-:B------:R-:W-:Y:S02]  /*9660*/  SHF.R.U32.HI R138, RZ, 0x1, R239.reuse ;  /* 0x00000001ff8a7819 */ /* 0x100fe400000116ef */
[----:B------:R-:W-:Y:S02]  /*9670*/  LOP3.LUT R136, R136, 0x38, RZ, 0xc0, !PT ;  /* 0x0000003888887812 */ /* 0x000fe400078ec0ff */
[----:B------:R-:W-:Y:S02]  /*9680*/  LOP3.LUT R238, R239, 0x7f, RZ, 0xc0, !PT ;  /* 0x0000007fefee7812 */ /* 0x000fe400078ec0ff */
[----:B------:R-:W-:Y:S01]  /*9690*/  LOP3.LUT R137, R136, 0x1f, R239, 0xf8, !PT ;  /* 0x0000001f88897812 */ /* 0x000fe200078ef8ef */
[----:B------:R-:W2:Y:S02]  /*96a0*/  @!P1 SYNCS.CCTL.IV [UR6+0x1c008] ;  /* 0x01c00800ff0099b1 */ /* 0x000ea40008000006 */
[----:B-----5:R-:W-:Y:S01]  /*96b0*/  IMAD R237, R237, 0x80, R238 ;  /* 0x00000080eded7824 */ /* 0x020fe200078e02ee */
[----:B--2---:R1:W-:Y:S01]  /*96c0*/  STSM.16.M88 [R2], R142 ;  /* 0x0000008e02007844 */ /* 0x0043e20000000000 */
[----:B------:R-:W-:Y:S01]  /*96d0*/  BAR.SYNC.DEFER_BLOCKING 0x0 ;  /* 0x0000000000007b1d */ /* 0x000fe20000010000 */
[----:B-1----:R-:W-:Y:S01]  /*96e0*/  @!P3 FMUL R142, R142, 8388608 ;  /* 0x4b0000008e8eb820 */ /* 0x002fe20000400000 */
[----:B------:R-:W-:-:S04]  /*96f0*/  IMAD.MOV.U32 R2, RZ, RZ, 0x3dc6b27f ;  /* 0x3dc6b27fff027424 */ /* 0x000fc800078e00ff */
[C---:B------:R-:W-:Y:S02]  /*9700*/  IADD3 R0, PT, PT, R142.reuse, -0x3f3504f3, RZ ;  /* 0xc0cafb0d8e007810 */ /* 0x040fe40007ffe0ff */
[----:B------:R-:W-:Y:S02]  /*9710*/  ISETP.GE.U32.AND P2, PT, R142, 0x7f800000, PT ;  /* 0x7f8000008e00780c */ /* 0x000fe40003f46070 */
[----:B------:R-:W-:-:S05]  /*9720*/  LOP3.LUT R3, R0, 0xff800000, RZ, 0xc0, !PT ;  /* 0xff80000000037812 */ /* 0x000fca00078ec0ff */
[----:B------:R-:W-:Y:S01]  /*9730*/  IMAD.IADD R0, R142, 0x1, -R3 ;  /* 0x000000018e007824 */ /* 0x000fe200078e0a03 */
[----:B------:R-:W-:Y:S01]  /*9740*/  I2FP.F32.S32 R3, R3 ;  /* 0x0000000300037245 */ /* 0x000fe20000201400 */
[----:B---3--:R1:W2:Y:S02]  /*9750*/  LDSM.16.M88 R134, [R4+UR6] ;  /* 0x000000060486783b */ /* 0x0082a40008000000 */
[----:B------:R-:W-:-:S04]  /*9760*/  FADD R135, R0, -1 ;  /* 0xbf80000000877421 */ /* 0x000fc80000000000 */
[C---:B------:R-:W-:Y:S01]  /*9770*/  FFMA.FTZ R0, R135.reuse, R2, -0.16845393180847167969 ;  /* 0xbe2c7f3087007423 */ /* 0x040fe20000010002 */
[----:B-1----:R-:W1:Y:S03]  /*9780*/  LDTM.x128 R4, tmem[UR8] ;  /* 0x00000008000479ee */ /* 0x002e6600083c0000 */
[C---:B------:R-:W-:Y:S01]  /*9790*/  FFMA.FTZ R0, R135.reuse, R0, 0.1716887056827545166 ;  /* 0x3e2fcf2a87007423 */ /* 0x040fe20000010000 */
[----:B------:R-:W-:Y:S01]  /*97a0*/  NOP ;  /* 0x0000000000007918 */ /* 0x000fe20000000000 */
[----:B------:R-:W-:Y:S02]  /*97b0*/  USHF.L.U32 UR8, UR4, 0x1, URZ ;  /* 0x0000000104087899 */ /* 0x000fe400080006ff */
[----:B------:R-:W-:-:S04]  /*97c0*/  FFMA.FTZ R0, R135, R0, -0.17900948226451873779 ;  /* 0xbe374e4387007423 */ /* 0x000fc80000010000 */
[----:B------:R-:W-:-:S04]  /*97d0*/  FFMA.FTZ R0, R135, R0, 0.20512372255325317383 ;  /* 0x3e520bf487007423 */ /* 0x000fc80000010000 */
[----:B------:R-:W-:-:S04]  /*97e0*/  FFMA.FTZ R0, R135, R0, -0.24046532809734344482 ;  /* 0xbe763c8b87007423 */ /* 0x000fc80000010000 */
[----:B------:R-:W-:Y:S01]  /*97f0*/  FFMA.FTZ R2, R135, R0, 0.28857114911079406738 ;  /* 0x3e93bf9987027423 */ /* 0x000fe20000010000 */
[----:B------:R-:W-:-:S03]  /*9800*/  FSEL R0, RZ, -23, P3 ;  /* 0xc1b80000ff007808 */ /* 0x000fc60001800000 */
[----:B------:R-:W-:Y:S02]  /*9810*/  FFMA.FTZ R2, R135, R2, -0.36067417263984680176 ;  /* 0xbeb8aa4987027423 */ /* 0x000fe40000010002 */
[----:B------:R-:W-:Y:S01]  /*9820*/  FFMA.FTZ R132, R3, 1.1920928955078125e-07, R0 ;  /* 0x3400000003847823 */ /* 0x000fe20000010000 */
[----:B------:R-:W-:Y:S01]  /*9830*/  LOP3.LUT R3, R239, 0x7f, RZ, 0xc0, !PT ;  /* 0x0000007fef037812 */ /* 0x000fe200078ec0ff */
[----:B------:R-:W-:-:S04]  /*9840*/  FFMA.FTZ R2, R135, R2, 0.48089820146560668945 ;  /* 0x3ef6384a87027423 */ /* 0x000fc80000010002 */
[----:B------:R-:W-:Y:S01]  /*9850*/  FFMA.FTZ R0, R135, R2, -0.72134751081466674805 ;  /* 0xbf38aa3b87007423 */ /* 0x000fe20000010002 */
[----:B------:R-:W-:Y:S01]  /*9860*/  LOP3.LUT R2, R239, 0x80, RZ, 0xc0, !PT ;  /* 0x00000080ef027812 */ /* 0x000fe200078ec0ff */
[----:B-1----:R-:W-:Y:S01]  /*9870*/  BAR.SYNC.DEFER_BLOCKING 0x0 ;  /* 0x0000000000007b1d */ /* 0x002fe20000010000 */
[C---:B--2---:R-:W-:Y:S01]  /*9880*/  FSETP.GT.AND P1, PT, |R134|.reuse, 8.50705917302346158658e+37, PT ;  /* 0x7e8000008600780b */ /* 0x044fe20003f24200 */
[----:B------:R-:W-:Y:S01]  /*9890*/  FMUL R136, R135, R0 ;  /* 0x0000000087887220 */ /* 0x000fe20000400000 */
[----:B------:R-:W-:Y:S02]  /*98a0*/  FSETP.GEU.AND P3, PT, |R134|, 1.175494350822287508e-38, PT ;  /* 0x008000008600780b */ /* 0x000fe40003f6e200 */
[----:B------:R-:W-:Y:S01]  /*98b0*/  SHF.L.U32 R0, R137, 0x4, RZ ;  /* 0x0000000489007819 */ /* 0x000fe200000006ff */
[C---:B------:R-:W-:Y:S01]  /*98c0*/  FMUL R136, R135.reuse, R136 ;  /* 0x0000008887887220 */ /* 0x040fe20000400000 */
[----:B------:R-:W-:Y:S02]  /*98d0*/  LEA R2, R2, UR6, 0x5 ;  /* 0x0000000602027c11 */ /* 0x000fe4000f8e28ff */
[----:B------:R-:W-:Y:S01]  /*98e0*/  LOP3.LUT R137, R0, 0x1b0, RZ, 0xc0, !PT ;  /* 0x000001b000897812 */ /* 0x000fe200078ec0ff */
[----:B------:R-:W-:-:S02]  /*98f0*/  FFMA.FTZ R135, R135, 1.4426950216293334961, R136 ;  /* 0x3fb8aa3b87877823 */ /* 0x000fc40000010088 */
[----:B------:R-:W-:Y:S01]  /*9900*/  IMAD R3, R3, 0x10, R2 ;  /* 0x0000001003037824 */ /* 0x000fe200078e0202 */
[----:B------:R-:W-:Y:S01]  /*9910*/  LOP3.LUT R2, R137, 0x40, R138, 0xf8, !PT ;  /* 0x0000004089027812 */ /* 0x000fe200078ef88a */
[----:B------:R-:W-:Y:S01]  /*9920*/  @P1 FMUL R134, R134, 0.25 ;  /* 0x3e80000086861820 */ /* 0x000fe20000400000 */
[----:B------:R-:W-:Y:S01]  /*9930*/  @P1 FMUL R6, R6, 0.25 ;  /* 0x3e80000006061820 */ /* 0x000fe20000400000 */
[----:B------:R-:W-:Y:S01]  /*9940*/  @P1 FMUL R5, R5, 0.25 ;  /* 0x3e80000005051820 */ /* 0x000fe20000400000 */
[----:B------:R-:W-:Y:S01]  /*9950*/  @P1 FMUL R7, R7, 0.25 ;  /* 0x3e80000007071820 */ /* 0x000fe20000400000 */
[----:B------:R-:W-:Y:S01]  /*9960*/  @!P3 FMUL R134, R134, 16777216 ;  /* 0x4b8000008686b820 */ /* 0x000fe20000400000 */
[----:B------:R-:W-:Y:S01]  /*9970*/  @P1 FMUL R11, R11, 0.25 ;  /* 0x3e8000000b0b1820 */ /* 0x000fe20000400000 */
[----:B------:R-:W-:Y:S01]  /*9980*/  @P1 FMUL R8, R8, 0.25 ;  /* 0x3e80000008081820 */ /* 0x000fe20000400000 */
[----:B------:R-:W-:Y:S01]  /*9990*/  @P1 FMUL R10, R10, 0.25 ;  /* 0x3e8000000a0a1820 */ /* 0x000fe20000400000 */
[----:B------:R-:W-:Y:S01]  /*99a0*/  @P1 FMUL R12, R12, 0.25 ;  /* 0x3e8000000c0c1820 */ /* 0x000fe20000400000 */
[----:B------:R-:W-:Y:S01]  /*99b0*/  @P1 FMUL R14, R14, 0.25 ;  /* 0x3e8000000e0e1820 */ /* 0x000fe20000400000 */
[----:B------:R-:W1:Y:S01]  /*99c0*/  MUFU.RCP R134, R134 ;  /* 0x0000008600867308 */ /* 0x000e620000001000 */
[----:B------:R-:W-:Y:S01]  /*99d0*/  @P1 FMUL R18, R18, 0.25 ;  /* 0x3e80000012121820 */ /* 0x000fe20000400000 */
[----:B------:R-:W-:Y:S01]  /*99e0*/  @P1 FMUL R4, R4, 0.25 ;  /* 0x3e80000004041820 */ /* 0x000fe20000400000 */
[----:B------:R-:W-:Y:S01]  /*99f0*/  @P1 FMUL R9, R9, 0.25 ;  /* 0x3e80000009091820 */ /* 0x000fe20000400000 */
[----:B------:R-:W-:Y:S01]  /*9a00*/  @P1 FMUL R13, R13, 0.25 ;  /* 0x3e8000000d0d1820 */ /* 0x000fe20000400000 */
[----:B------:R-:W-:Y:S01]  /*9a10*/  @P1 FMUL R15, R15, 0.25 ;  /* 0x3e8000000f0f1820 */ /* 0x000fe20000400000 */
[----:B------:R-:W-:Y:S01]  /*9a20*/  @P1 FMUL R16, R16, 0.25 ;  /* 0x3e80000010101820 */ /* 0x000fe20000400000 */
[----:B------:R-:W-:Y:S01]  /*9a30*/  @P1 FMUL R17, R17, 0.25 ;  /* 0x3e80000011111820 */ /* 0x000fe20000400000 */
[----:B------:R-:W-:Y:S01]  /*9a40*/  @P1 FMUL R19, R19, 0.25 ;  /* 0x3e80000013131820 */ /* 0x000fe20000400000 */
[----:B------:R-:W-:Y:S01]  /*9a50*/  @!P3 FMUL R6, R6, 16777216 ;  /* 0x4b8000000606b820 */ /* 0x000fe20000400000 */
        /* <DEDUP_REMOVED lines=15> */
[C---:B-1----:R-:W-:Y:S01]  /*9b50*/  FMUL R137, R134.reuse, R6 ;  /* 0x0000000686897220 */ /* 0x042fe20000400000 */
        /* <DEDUP_REMOVED lines=14> */
[----:B------:R-:W-:Y:S01]  /*9c40*/  FMUL R18, R134, R19 ;  /* 0x0000001386127220 */ /* 0x000fe20000400000 */
[----:B------:R-:W-:Y:S01]  /*9c50*/  F2FP.F16.F32.PACK_AB R8, R6, R5 ;  /* 0x000000050608723e */ /* 0x000fe200000000ff */
[----:B------:R-:W-:Y:S01]  /*9c60*/  @P1 FMUL R33, R33, 0.25 ;  /* 0x3e80000021211820 */ /* 0x000fe20000400000 */
[----:B------:R-:W-:Y:S01]  /*9c70*/  F2FP.F16.F32.PACK_AB R5, R10, R7 ;  /* 0x000000070a05723e */ /* 0x000fe200000000ff */
[----:B------:R-:W-:Y:S01]  /*9c80*/  @P1 FMUL R54, R54, 0.25 ;  /* 0x3e80000036361820 */ /* 0x000fe20000400000 */
[----:B------:R-:W-:Y:S01]  /*9c90*/  F2FP.F16.F32.PACK_AB R6, R11, R12 ;  /* 0x0000000c0b06723e */ /* 0x000fe200000000ff */
[----:B------:R-:W-:Y:S01]  /*9ca0*/  @!P3 FMUL R33, R33, 16777216 ;  /* 0x4b8000002121b820 */ /* 0x000fe20000400000 */
[----:B------:R-:W-:Y:S01]  /*9cb0*/  F2FP.F16.F32.PACK_AB R4, R137, R4 ;  /* 0x000000048904723e */ /* 0x000fe200000000ff */
[----:B------:R-:W-:Y:S01]  /*9cc0*/  @!P3 FMUL R54, R54, 16777216 ;  /* 0x4b8000003636b820 */ /* 0x000fe20000400000 */
[----:B------:R-:W-:Y:S01]  /*9cd0*/  F2FP.F16.F32.PACK_AB R9, R136, R9 ;  /* 0x000000098809723e */ /* 0x000fe200000000ff */
[----:B------:R-:W-:Y:S01]  /*9ce0*/  FMUL R144, R134, R33 ;  /* 0x0000002186907220 */ /* 0x000fe20000400000 */
[----:B------:R-:W-:Y:S01]  /*9cf0*/  F2FP.F16.F32.PACK_AB R10, R14, R13 ;  /* 0x0000000d0e0a723e */ /* 0x000fe200000000ff */
[----:B------:R-:W-:Y:S01]  /*9d00*/  FMUL R33, R134, R54 ;  /* 0x0000003686217220 */ /* 0x000fe20000400000 */
[----:B------:R-:W-:Y:S01]  /*9d10*/  F2FP.F16.F32.PACK_AB R7, R139, R16 ;  /* 0x000000108b07723e */ /* 0x000fe200000000ff */
[----:B------:R-:W-:Y:S01]  /*9d20*/  @P1 FMUL R20, R20, 0.25 ;  /* 0x3e80000014141820 */ /* 0x000fe20000400000 */
[----:B------:R-:W-:Y:S01]  /*9d30*/  F2FP.F16.F32.PACK_AB R11, R18, R17 ;  /* 0x00000011120b723e */ /* 0x000fe200000000ff */
[----:B------:R-:W-:Y:S01]  /*9d40*/  @P1 FMUL R21, R21, 0.25 ;  /* 0x3e80000015151820 */ /* 0x000fe20000400000 */
[----:B------:R-:W-:Y:S01]  /*9d50*/  LOP3.LUT R54, R239, 0xff, RZ, 0xc0, !PT ;  /* 0x000000ffef367812 */ /* 0x000fe200078ec0ff */
[----:B------:R-:W-:Y:S01]  /*9d60*/  STS.128 [R3], R4 ;  /* 0x0000000403007388 */ /* 0x000fe20000000c00 */
[----:B------:R-:W-:Y:S01]  /*9d70*/  @P1 FMUL R22, R22, 0.25 ;  /* 0x3e80000016161820 */ /* 0x000fe20000400000 */
[----:B------:R-:W-:Y:S01]  /*9d80*/  @P1 FMUL R23, R23, 0.25 ;  /* 0x3e80000017171820 */ /* 0x000fe20000400000 */
[----:B------:R-:W-:Y:S01]  /*9d90*/  LEA R54, R54, UR6, 0x4 ;  /* 0x0000000636367c11 */ /* 0x000fe2000f8e20ff */
[----:B------:R-:W-:Y:S01]  /*9da0*/  STS.128 [R3+0x800], R8 ;  /* 0x0008000803007388 */ /* 0x000fe20000000c00 */
[----:B------:R-:W-:Y:S01]  /*9db0*/  @P1 FMUL R24, R24, 0.25 ;  /* 0x3e80000018181820 */ /* 0x000fe20000400000 */
[----:B------:R-:W-:Y:S01]  /*9dc0*/  @P1 FMUL R26, R26, 0.25 ;  /* 0x3e8000001a1a1820 */ /* 0x000fe20000400000 */
[----:B------:R-:W-:Y:S01]  /*9dd0*/  @P1 FMUL R25, R25, 0.25 ;  /* 0x3e80000019191820 */ /* 0x000fe20000400000 */
[----:B------:R-:W-:Y:S01]  /*9de0*/  BAR.SYNC.DEFER_BLOCKING 0x0 ;  /* 0x0000000000007b1d */ /* 0x000fe20000010000 */
        /* <DEDUP_REMOVED lines=23> */
[----:B------:R-:W1:Y:S01]  /*9f60*/  LDS.128 R4, [R54] ;  /* 0x0000000036047984 */ /* 0x000e620000000c00 */
[C---:B------:R-:W-:Y:S01]  /*9f70*/  FMUL R15, R134.reuse, R20 ;  /* 0x00000014860f7220 */ /* 0x040fe20000400000 */
[C---:B------:R-:W-:Y:S01]  /*9f80*/  FMUL R20, R134.reuse, R21 ;  /* 0x0000001586147220 */ /* 0x040fe20000400000 */
[C---:B------:R-:W-:Y:S01]  /*9f90*/  FMUL R22, R134.reuse, R22 ;  /* 0x0000001686167220 */ /* 0x040fe20000400000 */
[----:B------:R-:W-:Y:S01]  /*9fa0*/  LDS.128 R8, [R54+0x1000] ;  /* 0x0010000036087984 */ /* 0x000fe20000000c00 */
        /* <DEDUP_REMOVED lines=21> */
[C---:B------:R-:W-:Y:S01]  /*a100*/  FMUL R24, R134.reuse, R36 ;  /* 0x0000002486187220 */ /* 0x040fe20000400000 */
[----:B------:R-:W-:Y:S01]  /*a110*/  F2FP.F16.F32.PACK_AB R22, R145, R26 ;  /* 0x0000001a9116723e */ /* 0x000fe200000000ff */
[----:B------:R-:W-:Y:S01]  /*a120*/  FMUL R19, R134, R38 ;  /* 0x0000002686137220 */ /* 0x000fe20000400000 */
[----:B------:R-:W-:Y:S01]  /*a130*/  F2FP.F16.F32.PACK_AB R15, R157, R146 ;  /* 0x000000929d0f723e */ /* 0x000fe200000000ff */
[----:B------:R-:W-:Y:S01]  /*a140*/  BAR.SYNC.DEFER_BLOCKING 0x0 ;  /* 0x0000000000007b1d */ /* 0x000fe20000010000 */
[----:B------:R-:W-:Y:S01]  /*a150*/  F2FP.F16.F32.PACK_AB R23, R155, R144 ;  /* 0x000000909b17723e */ /* 0x000fe200000000ff */
[----:B------:R-:W-:Y:S01]  /*a160*/  @P1 FMUL R40, R40, 0.25 ;  /* 0x3e80000028281820 */ /* 0x000fe20000400000 */
[----:B------:R-:W-:Y:S01]  /*a170*/  F2FP.F16.F32.PACK_AB R24, R19, R24 ;  /* 0x000000181318723e */ /* 0x000fe200000000ff */
        /* <DEDUP_REMOVED lines=20> */
[----:B------:R-:W-:Y:S01]  /*a2c0*/  STS.128 [R3], R12 ;  /* 0x0000000c03007388 */ /* 0x000fe20000000c00 */
[----:B------:R-:W-:Y:S01]  /*a2d0*/  @!P3 FMUL R39, R39, 16777216 ;  /* 0x4b8000002727b820 */ /* 0x000fe20000400000 */
[----:B------:R-:W-:Y:S01]  /*a2e0*/  @!P3 FMUL R41, R41, 16777216 ;  /* 0x4b8000002929b820 */ /* 0x000fe20000400000 */
[----:B------:R-:W-:Y:S01]  /*a2f0*/  @!P3 FMUL R43, R43, 16777216 ;  /* 0x4b8000002b2bb820 */ /* 0x000fe20000400000 */
[----:B------:R-:W-:Y:S01]  /*a300*/  STS.128 [R3+0x800], R20 ;  /* 0x0008001403007388 */ /* 0x000fe20000000c00 */
[----:B------:R-:W-:Y:S01]  /*a310*/  @!P3 FMUL R48, R48, 16777216 ;  /* 0x4b8000003030b820 */ /* 0x000fe20000400000 */
[----:B------:R-:W-:Y:S01]  /*a320*/  @!P3 FMUL R49, R49, 16777216 ;  /* 0x4b8000003131b820 */ /* 0x000fe20000400000 */
[----:B------:R-:W-:Y:S01]  /*a330*/  @!P3 FMUL R50, R50, 16777216 ;  /* 0x4b8000003232b820 */ /* 0x000fe20000400000 */
[----:B------:R-:W-:Y:S01]  /*a340*/  BAR.SYNC.DEFER_BLOCKING 0x0 ;  /* 0x0000000000007b1d */ /* 0x000fe20000010000 */
[----:B------:R-:W-:Y:S01]  /*a350*/  @!P3 FMUL R51, R51, 16777216 ;  /* 0x4b8000003333b820 */ /* 0x000fe20000400000 */
        /* <DEDUP_REMOVED lines=19> */
[----:B------:R-:W-:Y:S01]  /*a490*/  @P1 FMUL R57, R57, 0.25 ;  /* 0x3e80000039391820 */ /* 0x000fe20000400000 */
[----:B------:R-:W-:Y:S01]  /*a4a0*/  F2FP.F16.F32.PACK_AB R28, R39, R28 ;  /* 0x0000001c271c723e */ /* 0x000fe200000000ff */
[----:B------:R-:W-:Y:S01]  /*a4b0*/  @P1 FMUL R58, R58, 0.25 ;  /* 0x3e8000003a3a1820 */ /* 0x000fe20000400000 */
[----:B------:R-:W2:Y:S01]  /*a4c0*/  LDS.128 R16, [R54] ;  /* 0x0000000036107984 */ /* 0x000ea20000000c00 */
[----:B------:R-:W-:Y:S01]  /*a4d0*/  F2FP.F16.F32.PACK_AB R29, R34, R29 ;  /* 0x0000001d221d723e */ /* 0x000fe200000000ff */
[----:B------:R-:W-:Y:S01]  /*a4e0*/  @P1 FMUL R59, R59, 0.25 ;  /* 0x3e8000003b3b1820 */ /* 0x000fe20000400000 */
[----:B------:R-:W-:Y:S01]  /*a4f0*/  F2FP.F16.F32.PACK_AB R27, R158, R147 ;  /* 0x000000939e1b723e */ /* 0x000fe200000000ff */
[----:B------:R-:W-:Y:S01]  /*a500*/  LDS.128 R12, [R54+0x1000] ;  /* 0x00100000360c7984 */ /* 0x000fe20000000c00 */
[----:B------:R-:W-:Y:S01]  /*a510*/  F2FP.F16.F32.PACK_AB R31, R160, R149 ;  /* 0x00000095a01f723e */ /* 0x000fe200000000ff */
        /* <DEDUP_REMOVED lines=27> */
[C---:B------:R-:W-:Y:S01]  /*a6d0*/  FMUL R32, R134.reuse, R52 ;  /* 0x0000003486207220 */ /* 0x040fe20000400000 */
[C---:B------:R-:W-:Y:S01]  /*a6e0*/  FMUL R56, R134.reuse, R56 ;  /* 0x0000003886387220 */ /* 0x040fe20000400000 */
[C---:B------:R-:W-:Y:S01]  /*a6f0*/  FMUL R37, R134.reuse, R57 ;  /* 0x0000003986257220 */ /* 0x040fe20000400000 */
[----:B------:R3:W-:Y:S01]  /*a700*/  STS.128 [R3+0x800], R28 ;  /* 0x0008001c03007388 */ /* 0x0007e20000000c00 */
[C---:B------:R-:W-:Y:S01]  /*a710*/  FMUL R35, R134.reuse, R58 ;  /* 0x0000003a86237220 */ /* 0x040fe20000400000 */
[C---:B------:R-:W-:Y:S01]  /*a720*/  FMUL R38, R134.reuse, R59 ;  /* 0x0000003b86267220 */ /* 0x040fe20000400000 */
[C---:B------:R-:W-:Y:S01]  /*a730*/  FMUL R36, R134.reuse, R53 ;  /* 0x0000003586247220 */ /* 0x040fe20000400000 */
[----:B------:R-:W-:Y:S01]  /*a740*/  BAR.SYNC.DEFER_BLOCKING 0x0 ;  /* 0x0000000000007b1d */ /* 0x000fe20000010000 */
        /* <DEDUP_REMOVED lines=23> */
[----:B------:R-:W4:Y:S01]  /*a8c0*/  LDS.128 R24, [R54] ;  /* 0x0000000036187984 */ /* 0x000f220000000c00 */
[----:B------:R-:W-:Y:S01]  /*a8d0*/  F2FP.F16.F32.PACK_AB R39, R156, R65 ;  /* 0x000000419c27723e */ /* 0x000fe200000000ff */
[----:B------:R-:W-:Y:S01]  /*a8e0*/  @P1 FMUL R69, R69, 0.25 ;  /* 0x3e80000045451820 */ /* 0x000fe20000400000 */
[----:B------:R-:W-:Y:S01]  /*a8f0*/  @P1 FMUL R71, R71, 0.25 ;  /* 0x3e80000047471820 */ /* 0x000fe20000400000 */
[----:B------:R-:W-:Y:S01]  /*a900*/  LDS.128 R20, [R54+0x1000] ;  /* 0x0010000036147984 */ /* 0x000fe20000000c00 */
        /* <DEDUP_REMOVED lines=24> */
[C---:B------:R-:W-:Y:S01]  /*aa90*/  FMUL R68, R134.reuse, R68 ;  /* 0x0000004486447220 */ /* 0x040fe20000400000 */
[C---:B------:R-:W-:Y:S01]  /*aaa0*/  FMUL R41, R134.reuse, R70 ;  /* 0x0000004686297220 */ /* 0x040fe20000400000 */
[C---:B------:R-:W-:Y:S01]  /*aab0*/  FMUL R72, R134.reuse, R72 ;  /* 0x0000004886487220 */ /* 0x040fe20000400000 */
[----:B------:R-:W-:Y:S01]  /*aac0*/  STS.128 [R3], R32 ;  /* 0x0000002003007388 */ /* 0x000fe20000000c00 */
[C---:B------:R-:W-:Y:S01]  /*aad0*/  FMUL R73, R134.reuse, R73 ;  /* 0x0000004986497220 */ /* 0x040fe20000400000 */
[C---:B------:R-:W-:Y:S01]  /*aae0*/  FMUL R43, R134.reuse, R74 ;  /* 0x0000004a862b7220 */ /* 0x040fe20000400000 */
[C---:B------:R-:W-:Y:S01]  /*aaf0*/  FMUL R42, R134.reuse, R75 ;  /* 0x0000004b862a7220 */ /* 0x040fe20000400000 */
[----:B------:R-:W-:Y:S01]  /*ab00*/  STS.128 [R3+0x800], R36 ;  /* 0x0008002403007388 */ /* 0x000fe20000000c00 */
        /* <DEDUP_REMOVED lines=10> */
[----:B------:R-:W-:Y:S01]  /*abb0*/  FMUL R78, R134, R83 ;  /* 0x00000053864e7220 */ /* 0x000fe20000400000 */
[----:B---3--:R-:W-:Y:S01]  /*abc0*/  F2FP.F16.F32.PACK_AB R28, R41, R68 ;  /* 0x00000044291c723e */ /* 0x008fe200000000ff */
        /* <DEDUP_REMOVED lines=15> */
[----:B------:R-:W3:Y:S01]  /*acc0*/  LDS.128 R36, [R54] ;  /* 0x0000000036247984 */ /* 0x000ee20000000c00 */
[----:B------:R-:W-:Y:S01]  /*acd0*/  @P1 FMUL R92, R92, 0.25 ;  /* 0x3e8000005c5c1820 */ /* 0x000fe20000400000 */
        /* <DEDUP_REMOVED lines=43> */
[----:B------:R-:W-:Y:S01]  /*af90*/  FMUL R74, R134, R99 ;  /* 0x00000063864a7220 */ /* 0x000fe20000400000 */
[----:B------:R-:W-:-:S02]  /*afa0*/  F2FP.F16.F32.PACK_AB R48, R44, R85 ;  /* 0x000000552c30723e */ /* 0x000fc400000000ff */
[----:B------:R-:W5:Y:S01]  /*afb0*/  LDC R55, c[0x0][0x3e8] ;  /* 0x0000fa00ff377b82 */ /* 0x000f620000000800 */
        /* <DEDUP_REMOVED lines=13> */
[----:B------:R-:W-:Y:S01]  /*b090*/  @!P3 FMUL R102, R102, 16777216 ;  /* 0x4b8000006666b820 */ /* 0x000fe20000400000 */
[----:B------:R-:W-:Y:S01]  /*b0a0*/  @!P3 FMUL R103, R103, 16777216 ;  /* 0x4b8000006767b820 */ /* 0x000fe20000400000 */
[----:B------:R-:W-:Y:S01]  /*b0b0*/  SHF.R.U32.HI R68, RZ, 0x7, R239 ;  /* 0x00000007ff447819 */ /* 0x000fe200000116ef */
[----:B------:R-:W0:Y:S01]  /*b0c0*/  LDS.128 R40, [R54] ;  /* 0x0000000036287984 */ /* 0x000e220000000c00 */
[C---:B------:R-:W-:Y:S01]  /*b0d0*/  FMUL R100, R134.reuse, R100 ;  /* 0x0000006486647220 */ /* 0x040fe20000400000 */
[C---:B------:R-:W-:Y:S01]  /*b0e0*/  FMUL R101, R134.reuse, R101 ;  /* 0x0000006586657220 */ /* 0x040fe20000400000 */
[C---:B------:R-:W-:Y:S01]  /*b0f0*/  FMUL R47, R134.reuse, R102 ;  /* 0x00000066862f7220 */ /* 0x040fe20000400000 */
[----:B------:R-:W-:Y:S01]  /*b100*/  LDS.128 R28, [R54+0x1000] ;  /* 0x00100000361c7984 */ /* 0x000fe20000000c00 */
[----:B------:R-:W-:Y:S01]  /*b110*/  FMUL R46, R134, R103 ;  /* 0x00000067862e7220 */ /* 0x000fe20000400000 */
[----:B------:R-:W-:Y:S01]  /*b120*/  SGXT.U32 R68, R68, 0x1 ;  /* 0x000000014444781a */ /* 0x000fe20000000000 */
[----:B------:R-:W-:Y:S01]  /*b130*/  @P1 FMUL R104, R104, 0.25 ;  /* 0x3e80000068681820 */ /* 0x000fe20000400000 */
[----:B------:R-:W-:Y:S01]  /*b140*/  BAR.SYNC.DEFER_BLOCKING 0x0 ;  /* 0x0000000000007b1d */ /* 0x000fe20000010000 */
[----:B------:R-:W-:Y:S01]  /*b150*/  F2FP.F16.F32.PACK_AB R100, R47, R100 ;  /* 0x000000642f64723e */ /* 0x000fe200000000ff */
[----:B------:R-:W-:Y:S01]  /*b160*/  @P1 FMUL R105, R105, 0.25 ;  /* 0x3e80000069691820 */ /* 0x000fe20000400000 */
[----:B------:R-:W-:Y:S01]  /*b170*/  F2FP.F16.F32.PACK_AB R72, R46, R101 ;  /* 0x000000652e48723e */ /* 0x000fe200000000ff */
[----:B-----5:R-:W-:-:S02]  /*b180*/  IMAD R68, R68, R55, RZ ;  /* 0x0000003744447224 */ /* 0x020fc400078e02ff */
[----:B------:R-:W-:Y:S01]  /*b190*/  @P1 FMUL R106, R106, 0.25 ;  /* 0x3e8000006a6a1820 */ /* 0x000fe20000400000 */
[----:B------:R-:W-:Y:S01]  /*b1a0*/  @P1 FMUL R107, R107, 0.25 ;  /* 0x3e8000006b6b1820 */ /* 0x000fe20000400000 */
[----:B------:R-:W-:Y:S01]  /*b1b0*/  @P1 FMUL R108, R108, 0.25 ;  /* 0x3e8000006c6c1820 */ /* 0x000fe20000400000 */
[----:B------:R-:W-:Y:S01]  /*b1c0*/  @P1 FMUL R109, R109, 0.25 ;  /* 0x3e8000006d6d1820 */ /* 0x000fe20000400000 */
[----:B------:R-:W-:Y:S01]  /*b1d0*/  LEA R76, R55, R68, 0x1 ;  /* 0x00000044374c7211 */ /* 0x000fe200078e08ff */
        /* <DEDUP_REMOVED lines=14> */
[----:B------:R5:W-:Y:S01]  /*b2c0*/  STS.128 [R3], R84 ;  /* 0x0000005403007388 */ /* 0x000be20000000c00 */
[----:B------:R-:W-:Y:S01]  /*b2d0*/  @!P3 FMUL R112, R112, 16777216 ;  /* 0x4b8000007070b820 */ /* 0x000fe20000400000 */
[----:B------:R-:W-:Y:S01]  /*b2e0*/  @!P3 FMUL R113, R113, 16777216 ;  /* 0x4b8000007171b820 */ /* 0x000fe20000400000 */
[----:B------:R-:W-:Y:S01]  /*b2f0*/  @!P3 FMUL R114, R114, 16777216 ;  /* 0x4b8000007272b820 */ /* 0x000fe20000400000 */
[----:B------:R-:W-:Y:S01]  /*b300*/  STS.128 [R3+0x800], R48 ;  /* 0x0008003003007388 */ /* 0x000fe20000000c00 */
[----:B------:R-:W-:Y:S01]  /*b310*/  @!P3 FMUL R115, R115, 16777216 ;  /* 0x4b8000007373b820 */ /* 0x000fe20000400000 */
[----:B------:R-:W-:-:S02]  /*b320*/  IMAD R78, R55, 0x2, R76 ;  /* 0x00000002374e7824 */ /* 0x000fc400078e024c */
        /* <DEDUP_REMOVED lines=13> */
[----:B------:R-:W-:Y:S01]  /*b400*/  IMAD R80, R55, 0x2, R78 ;  /* 0x0000000237507824 */ /* 0x000fe200078e024e */
[----:B------:R-:W-:Y:S01]  /*b410*/  F2FP.F16.F32.PACK_AB R101, R57, R104 ;  /* 0x000000683965723e */ /* 0x000fe200000000ff */
[----:B------:R-:W0:Y:S01]  /*b420*/  LDC.64 R64, c[0x0][0x398] ;  /* 0x0000e600ff407b82 */ /* 0x000e220000000a00 */
[----:B------:R-:W-:Y:S01]  /*b430*/  F2FP.F16.F32.PACK_AB R73, R58, R105 ;  /* 0x000000693a49723e */ /* 0x000fe200000000ff */
[----:B------:R-:W-:Y:S01]  /*b440*/  FADD R132, R132, R135 ;  /* 0x0000008784847221 */ /* 0x000fe20000000000 */
[----:B------:R-:W-:Y:S01]  /*b450*/  LEA R88, R55, R80, 0x1 ;  /* 0x0000005037587211 */ /* 0x000fe200078e08ff */
[----:B------:R-:W-:Y:S01]  /*b460*/  @P2 IMAD.MOV.U32 R135, RZ, RZ, 0x7f800000 ;  /* 0x7f800000ff872424 */ /* 0x000fe200078e00ff */
[----:B------:R-:W-:Y:S01]  /*b470*/  F2FP.F16.F32.PACK_AB R102, R67, R108 ;  /* 0x0000006c4366723e */ /* 0x000fe200000000ff */
[----:B------:R-:W-:Y:S01]  /*b480*/  @P1 FMUL R117, R117, 0.25 ;  /* 0x3e80000075751820 */ /* 0x000fe20000400000 */
[----:B------:R-:W-:Y:S01]  /*b490*/  F2FP.F16.F32.PACK_AB R74, R70, R109 ;  /* 0x0000006d464a723e */ /* 0x000fe200000000ff */
[----:B------:R-:W-:Y:S01]  /*b4a0*/  IMAD R92, R55, 0x2, R88 ;  /* 0x00000002375c7824 */ /* 0x000fe200078e0258 */
[----:B------:R-:W-:Y:S01]  /*b4b0*/  F2FP.F16.F32.PACK_AB R103, R69, R112 ;  /* 0x000000704567723e */ /* 0x000fe200000000ff */
[----:B------:R-:W0:Y:S01]  /*b4c0*/  LDS.128 R48, [R54] ;  /* 0x0000000036307984 */ /* 0x000e220000000c00 */
[----:B------:R-:W-:Y:S01]  /*b4d0*/  F2FP.F16.F32.PACK_AB R75, R82, R113 ;  /* 0x00000071524b723e */ /* 0x000fe200000000ff */
[----:B------:R-:W-:Y:S01]  /*b4e0*/  @P1 FMUL R119, R119, 0.25 ;  /* 0x3e80000077771820 */ /* 0x000fe20000400000 */
[----:B------:R-:W-:Y:S01]  /*b4f0*/  LEA R94, R55, R92, 0x1 ;  /* 0x0000005c375e7211 */ /* 0x000fe200078e08ff */
[----:B------:R-:W-:Y:S01]  /*b500*/  LDS.128 R44, [R54+0x1000] ;  /* 0x00100000362c7984 */ /* 0x000fe20000000c00 */
[----:B------:R-:W-:Y:S01]  /*b510*/  @P1 FMUL R120, R120, 0.25 ;  /* 0x3e80000078781820 */ /* 0x000fe20000400000 */
[----:B------:R-:W-:Y:S01]  /*b520*/  @P1 FMUL R121, R121, 0.25 ;  /* 0x3e80000079791820 */ /* 0x000fe20000400000 */
[----:B------:R-:W-:Y:S01]  /*b530*/  @P1 FMUL R122, R122, 0.25 ;  /* 0x3e8000007a7a1820 */ /* 0x000fe20000400000 */
[----:B------:R-:W-:Y:S01]  /*b540*/  BAR.SYNC.DEFER_BLOCKING 0x0 ;  /* 0x0000000000007b1d */ /* 0x000fe20000010000 */
[----:B-----5:R-:W-:-:S02]  /*b550*/  IMAD R84, R55, 0x2, R94 ;  /* 0x0000000237547824 */ /* 0x020fc400078e025e */
[----:B------:R-:W-:Y:S01]  /*b560*/  @P1 FMUL R123, R123, 0.25 ;  /* 0x3e8000007b7b1820 */ /* 0x000fe20000400000 */
[----:B------:R-:W-:Y:S02]  /*b570*/  IMAD R56, R237, UR5, RZ ;  /* 0x00000005ed387c24 */ /* 0x000fe4000f8e02ff */
        /* <DEDUP_REMOVED lines=12> */
[----:B------:R-:W-:Y:S01]  /*b640*/  @P2 FFMA.FTZ R132, R142, R135, +INF ;  /* 0x7f8000008e842423 */ /* 0x000fe20000010087 */
[----:B------:R-:W-:-:S02]  /*b650*/  IMAD R86, R55, 0x2, R84 ;  /* 0x0000000237567824 */ /* 0x000fc400078e0254 */
[----:B------:R-:W-:Y:S01]  /*b660*/  @!P3 FMUL R120, R120, 16777216 ;  /* 0x4b8000007878b820 */ /* 0x000fe20000400000 */
[----:B------:R-:W-:Y:S01]  /*b670*/  @!P3 FMUL R121, R121, 16777216 ;  /* 0x4b8000007979b820 */ /* 0x000fe20000400000 */
[----:B------:R-:W-:Y:S01]  /*b680*/  @!P3 FMUL R122, R122, 16777216 ;  /* 0x4b8000007a7ab820 */ /* 0x000fe20000400000 */
[----:B------:R-:W-:Y:S01]  /*b690*/  @!P3 FMUL R123, R123, 16777216 ;  /* 0x4b8000007b7bb820 */ /* 0x000fe20000400000 */
[----:B------:R-:W-:Y:S01]  /*b6a0*/  FSETP.NEU.AND P1, PT, R142, RZ, PT ;  /* 0x000000ff8e00720b */ /* 0x000fe20003f2d000 */
[----:B------:R-:W-:Y:S01]  /*b6b0*/  FMUL R117, R134, R117 ;  /* 0x0000007586757220 */ /* 0x000fe20000400000 */
[----:B------:R5:W-:Y:S01]  /*b6c0*/  STS.128 [R3], R100 ;  /* 0x0000006403007388 */ /* 0x000be20000000c00 */
[----:B------:R-:W-:Y:S01]  /*b6d0*/  SHF.L.U32 R57, R56, 0x1, RZ ;  /* 0x0000000138397819 */ /* 0x000fe200000006ff */
[----:B------:R-:W-:Y:S01]  /*b6e0*/  FMUL R52, R134, R119 ;  /* 0x0000007786347220 */ /* 0x000fe20000400000 */
[----:B------:R-:W-:Y:S01]  /*b6f0*/  UIMAD.WIDE UR4, UR4, 0x2, URZ ;  /* 0x00000002040478a5 */ /* 0x000fe2000f8e02ff */
[----:B------:R1:W-:Y:S01]  /*b700*/  STS.128 [R3+0x800], R72 ;  /* 0x0008004803007388 */ /* 0x0003e20000000c00 */
[----:B------:R-:W-:-:S02]  /*b710*/  IMAD R82, R55, 0x2, R86 ;  /* 0x0000000237527824 */ /* 0x000fc400078e0256 */
[C---:B------:R-:W-:Y:S01]  /*b720*/  FMUL R120, R134.reuse, R120 ;  /* 0x0000007886787220 */ /* 0x040fe20000400000 */
[C---:B------:R-:W-:Y:S01]  /*b730*/  FMUL R121, R134.reuse, R121 ;  /* 0x0000007986797220 */ /* 0x040fe20000400000 */
[C---:B------:R-:W-:Y:S01]  /*b740*/  FMUL R59, R134.reuse, R122 ;  /* 0x0000007a863b7220 */ /* 0x040fe20000400000 */
[----:B------:R-:W-:Y:S01]  /*b750*/  FMUL R62, R134, R123 ;  /* 0x0000007b863e7220 */ /* 0x000fe20000400000 */
[----:B------:R-:W-:Y:S01]  /*b760*/  FSEL R132, R132, -INF , P1 ;  /* 0xff80000084847808 */ /* 0x000fe20000800000 */
[----:B------:R-:W-:Y:S01]  /*b770*/  IMAD.HI R56, R56, 0x2, RZ ;  /* 0x0000000238387827 */ /* 0x000fe200078e02ff */
[----:B0-----:R-:W-:-:S03]  /*b780*/  IADD3 R64, P1, P2, R57, UR8, R64 ;  /* 0x0000000839407c10 */ /* 0x001fc6000fa3e040 */
[----:B------:R-:W-:Y:S01]  /*b790*/  @!P3 FMUL R125, R125, 16777216 ;  /* 0x4b8000007d7db820 */ /* 0x000fe20000400000 */
[----:B------:R-:W-:Y:S01]  /*b7a0*/  F2FP.F16.F32.PACK_AB R108, R52, R117 ;  /* 0x00000075346c723e */ /* 0x000fe200000000ff */
[----:B------:R-:W-:Y:S01]  /*b7b0*/  IMAD R96, R55, 0x2, R82 ;  /* 0x0000000237607824 */ /* 0x000fe200078e0252 */
[----:B------:R-:W-:Y:S01]  /*b7c0*/  IADD3.X R65, PT, PT, R56, UR5, R65, P1, P2 ;  /* 0x0000000538417c10 */ /* 0x000fe20008fe4441 */
[----:B------:R-:W-:Y:S01]  /*b7d0*/  @!P3 FMUL R127, R127, 16777216 ;  /* 0x4b8000007f7fb820 */ /* 0x000fe20000400000 */
[----:B------:R-:W-:Y:S01]  /*b7e0*/  F2FP.F16.F32.PACK_AB R117, R59, R120 ;  /* 0x000000783b75723e */ /* 0x000fe200000000ff */
[----:B------:R-:W-:Y:S01]  /*b7f0*/  BAR.SYNC.DEFER_BLOCKING 0x0 ;  /* 0x0000000000007b1d */ /* 0x000fe20000010000 */
[----:B------:R-:W-:Y:S01]  /*b800*/  F2FP.F16.F32.PACK_AB R109, R62, R121 ;  /* 0x000000793e6d723e */ /* 0x000fe200000000ff */
[----:B------:R-:W-:Y:S01]  /*b810*/  @!P3 FMUL R116, R116, 16777216 ;  /* 0x4b8000007474b820 */ /* 0x000fe20000400000 */
[C---:B------:R-:W-:Y:S01]  /*b820*/  LEA R98, R55.reuse, R96, 0x1 ;  /* 0x0000006037627211 */ /* 0x040fe200078e08ff */
[----:B------:R-:W-:Y:S01]  /*b830*/  @!P3 FMUL R118, R118, 16777216 ;  /* 0x4b8000007676b820 */ /* 0x000fe20000400000 */
[----:B------:R-:W-:Y:S01]  /*b840*/  @!P3 FMUL R124, R124, 16777216 ;  /* 0x4b8000007c7cb820 */ /* 0x000fe20000400000 */
[----:B------:R-:W-:Y:S01]  /*b850*/  @!P3 FMUL R126, R126, 16777216 ;  /* 0x4b8000007e7eb820 */ /* 0x000fe20000400000 */
[----:B------:R-:W-:Y:S01]  /*b860*/  @!P3 FMUL R128, R128, 16777216 ;  /* 0x4b8000008080b820 */ /* 0x000fe20000400000 */
[----:B-----5:R-:W-:-:S02]  /*b870*/  IMAD R100, R55, 0x2, R98 ;  /* 0x0000000237647824 */ /* 0x020fc400078e0262 */
[----:B------:R-:W-:Y:S01]  /*b880*/  @!P3 FMUL R129, R129, 16777216 ;  /* 0x4b8000008181b820 */ /* 0x000fe20000400000 */
[----:B------:R-:W-:Y:S01]  /*b890*/  @!P3 FMUL R130, R130, 16777216 ;  /* 0x4b8000008282b820 */ /* 0x000fe20000400000 */
[C---:B------:R-:W-:Y:S01]  /*b8a0*/  FMUL R125, R134.reuse, R125 ;  /* 0x0000007d867d7220 */ /* 0x040fe20000400000 */
[C---:B------:R-:W-:Y:S01]  /*b8b0*/  FMUL R90, R134.reuse, R127 ;  /* 0x0000007f865a7220 */ /* 0x040fe20000400000 */
[----:B------:R-:W-:Y:S01]  /*b8c0*/  @!P3 FMUL R131, R131, 16777216 ;  /* 0x4b8000008383b820 */ /* 0x000fe20000400000 */
[C---:B-1----:R-:W-:Y:S02]  /*b8d0*/  IMAD R74, R55.reuse, 0x2, R100 ;  /* 0x00000002374a7824 */ /* 0x042fe400078e0264 */
        /* <DEDUP_REMOVED lines=9> */
[----:B------:R-:W-:Y:S01]  /*b970*/  LDS.128 R60, [R54] ;  /* 0x00000000363c7984 */ /* 0x000fe20000000c00 */
[----:B------:R-:W-:Y:S01]  /*b980*/  LEA R90, R55, R74, 0x1 ;  /* 0x0000004a375a7211 */ /* 0x000fe200078e08ff */
[----:B------:R-:W-:Y:S01]  /*b990*/  FFMA R133, R132, 0.69314718246459960938, R133 ;  /* 0x3f31721884857823 */ /* 0x000fe20000000085 */
[----:B------:R-:W-:Y:S01]  /*b9a0*/  F2FP.F16.F32.PACK_AB R116, R53, R116 ;  /* 0x000000743574723e */ /* 0x000fe200000000ff */
[----:B------:R-:W-:Y:S01]  /*b9b0*/  LDS.128 R56, [R54+0x1000] ;  /* 0x0010000036387984 */ /* 0x000fe20000000c00 */
[----:B------:R-:W-:Y:S01]  /*b9c0*/  F2FP.F16.F32.PACK_AB R118, R79, R124 ;  /* 0x0000007c4f76723e */ /* 0x000fe200000000ff */
[----:B------:R-:W-:Y:S01]  /*b9d0*/  IMAD R102, R55, 0x2, R90 ;  /* 0x0000000237667824 */ /* 0x000fe200078e025a */
[----:B------:R-:W-:Y:S01]  /*b9e0*/  F2FP.F16.F32.PACK_AB R119, R83, R128 ;  /* 0x000000805377723e */ /* 0x000fe200000000ff */
[----:B------:R-:W-:Y:S01]  /*b9f0*/  BAR.SYNC.DEFER_BLOCKING 0x0 ;  /* 0x0000000000007b1d */ /* 0x000fe20000010000 */
[----:B------:R-:W-:Y:S01]  /*ba00*/  F2FP.F16.F32.PACK_AB R111, R134, R129 ;  /* 0x00000081866f723e */ /* 0x000fe200000000ff */
[----:B------:R-:W-:Y:S01]  /*ba10*/  IMAD R104, R55, 0x2, R102 ;  /* 0x0000000237687824 */ /* 0x000fe200078e0266 */
[----:B------:R-:W-:-:S02]  /*ba20*/  LEA R52, P1, R68, R64, 0x1 ;  /* 0x0000004044347211 */ /* 0x000fc400078208ff */
[-C--:B------:R-:W-:Y:S01]  /*ba30*/  LEA R66, P2, R76, R64.reuse, 0x1 ;  /* 0x000000404c427211 */ /* 0x080fe200078408ff */
[----:B------:R-:W0:Y:S01]  /*ba40*/  LDCU UR4, c[0x0][0x3ec] ;  /* 0x00007d80ff0477ac */ /* 0x000e220008000800 */
[-C--:B------:R-:W-:Y:S02]  /*ba50*/  LEA.HI.X.SX32 R53, R68, R65.reuse, 0x1, P1 ;  /* 0x0000004144357211 */ /* 0x080fe400008f0eff */
[-C--:B------:R-:W-:Y:S02]  /*ba60*/  LEA.HI.X.SX32 R67, R76, R65.reuse, 0x1, P2 ;  /* 0x000000414c437211 */ /* 0x080fe400010f0eff */
[C---:B------:R-:W-:Y:S02]  /*ba70*/  LEA R68, P1, R78.reuse, R64, 0x1 ;  /* 0x000000404e447211 */ /* 0x040fe400078208ff */
[----:B------:R-:W-:Y:S02]  /*ba80*/  LEA R76, R55, R104, 0x1 ;  /* 0x00000068374c7211 */ /* 0x000fe400078e08ff */
[----:B------:R-:W-:-:S02]  /*ba90*/  LEA.HI.X.SX32 R69, R78, R65, 0x1, P1 ;  /* 0x000000414e457211 */ /* 0x000fc400008f0eff */
[-C--:B------:R-:W-:Y:S01]  /*baa0*/  LEA R70, P1, R80, R64.reuse, 0x1 ;  /* 0x0000004050467211 */ /* 0x080fe200078208ff */
[C---:B------:R-:W-:Y:S01]  /*bab0*/  IMAD R78, R55.reuse, 0x2, R76 ;  /* 0x00000002374e7824 */ /* 0x040fe200078e024c */
[----:B------:R-:W-:Y:S02]  /*bac0*/  IADD3 R2, PT, PT, R2, UR6, RZ ;  /* 0x0000000602027c10 */ /* 0x000fe4000fffe0ff */
[-C--:B------:R-:W-:Y:S01]  /*bad0*/  LEA.HI.X.SX32 R71, R80, R65.reuse, 0x1, P1 ;  /* 0x0000004150477211 */ /* 0x080fe200008f0eff */
[C---:B------:R-:W-:Y:S01]  /*bae0*/  IMAD R106, R55.reuse, 0x2, R78 ;  /* 0x00000002376a7824 */ /* 0x040fe200078e024e */
[C---:B------:R-:W-:Y:S01]  /*baf0*/  LEA R72, P1, R88.reuse, R64, 0x1 ;  /* 0x0000004058487211 */ /* 0x040fe200078208ff */
[----:B------:R-:W-:Y:S01]  /*bb00*/  STS.128 [R3], R116 ;  /* 0x0000007403007388 */ /* 0x000fe20000000c00 */
[----:B0-----:R-:W-:Y:S02]  /*bb10*/  UIMAD UR4, UR9, UR4, URZ ;  /* 0x00000004090472a4 */ /* 0x001fe4000f8e02ff */
[C---:B------:R-:W-:Y:S01]  /*bb20*/  LEA R80, R55.reuse, R106, 0x1 ;  /* 0x0000006a37507211 */ /* 0x040fe200078e08ff */
[----:B------:R0:W-:Y:S01]  /*bb30*/  STS.128 [R3+0x800], R108 ;  /* 0x0008006c03007388 */ /* 0x0001e20000000c00 */
[----:B------:R-:W-:Y:S01]  /*bb40*/  LEA.HI.X.SX32 R73, R88, R65, 0x1, P1 ;  /* 0x0000004158497211 */ /* 0x000fe200008f0eff */
[----:B------:R-:W-:Y:S02]  /*bb50*/  BAR.SYNC.DEFER_BLOCKING 0x0 ;  /* 0x0000000000007b1d */ /* 0x000fe40000010000 */
[----:B------:R-:W-:-:S04]  /*bb60*/  IMAD R88, R55, 0x2, R80 ;  /* 0x0000000237587824 */ /* 0x000fc800078e0250 */
[----:B0-----:R-:W-:Y:S01]  /*bb70*/  IMAD R108, R55, 0x2, R88 ;  /* 0x00000002376c7824 */ /* 0x001fe200078e0258 */
[----:B------:R-:W-:Y:S01]  /*bb80*/  PRMT R3, R5, 0x7632, R3 ;  /* 0x0000763205037816 */ /* 0x000fe20000000003 */
[----:B------:R0:W-:Y:S02]  /*bb90*/  STG.E.U16 desc[UR10][R52.64], R4 ;  /* 0x0000000434007986 */ /* 0x0001e4000c10150a */
[----:B0-----:R-:W-:Y:S02]  /*bba0*/  PRMT R53, R4, 0x7632, R53 ;  /* 0x0000763204357816 */ /* 0x001fe40000000035 */
[----:B------:R-:W-:-:S03]  /*bbb0*/  LEA R52, P1, R92, R64, 0x1 ;  /* 0x000000405c347211 */ /* 0x000fc600078208ff */
[----:B------:R0:W-:Y:S04]  /*bbc0*/  STG.E.U16 desc[UR10][R66.64], R53 ;  /* 0x0000003542007986 */ /* 0x0001e8000c10150a */
[----:B------:R1:W-:Y:S04]  /*bbd0*/  STG.E.U16 desc[UR10][R68.64], R5 ;  /* 0x0000000544007986 */ /* 0x0003e8000c10150a */
[----:B------:R5:W-:Y:S01]  /*bbe0*/  STG.E.U16 desc[UR10][R70.64], R3 ;  /* 0x0000000346007986 */ /* 0x000be2000c10150a */
[----:B0-----:R-:W-:-:S03]  /*bbf0*/  LEA.HI.X.SX32 R53, R92, R65, 0x1, P1 ;  /* 0x000000415c357211 */ /* 0x001fc600008f0eff */
[----:B------:R-:W-:Y:S01]  /*bc00*/  STG.E.U16 desc[UR10][R72.64], R6 ;  /* 0x0000000648007986 */ /* 0x000fe2000c10150a */
[C---:B------:R-:W-:Y:S02]  /*bc10*/  LEA R66, P1, R94.reuse, R64, 0x1 ;  /* 0x000000405e427211 */ /* 0x040fe400078208ff */
[C---:B------:R-:W-:Y:S02]  /*bc20*/  LEA R92, R55.reuse, R108, 0x1 ;  /* 0x0000006c375c7211 */ /* 0x040fe400078e08ff */
[-C--:B------:R-:W-:Y:S02]  /*bc30*/  LEA.HI.X.SX32 R67, R94, R65.reuse, 0x1, P1 ;  /* 0x000000415e437211 */ /* 0x080fe400008f0eff */
[----:B-1----:R-:W-:Y:S01]  /*bc40*/  PRMT R5, R6, 0x7632, R5 ;  /* 0x0000763206057816 */ /* 0x002fe20000000005 */
[----:B------:R-:W-:Y:S01]  /*bc50*/  IMAD R94, R55, 0x2, R92 ;  /* 0x00000002375e7824 */ /* 0x000fe200078e025c */
[C---:B------:R-:W-:Y:S02]  /*bc60*/  LEA R4, P1, R84.reuse, R64, 0x1 ;  /* 0x0000004054047211 */ /* 0x040fe400078208ff */
[----:B-----5:R-:W-:Y:S01]  /*bc70*/  PRMT R3, R7, 0x7632, R3 ;  /* 0x0000763207037816 */ /* 0x020fe20000000003 */
[----:B------:R-:W-:Y:S01]  /*bc80*/  IMAD R110, R55, 0x2, R94 ;  /* 0x00000002376e7824 */ /* 0x000fe200078e025e */
[----:B------:R0:W-:Y:S04]  /*bc90*/  STG.E.U16 desc[UR10][R52.64], R5 ;  /* 0x0000000534007986 */ /* 0x0001e8000c10150a */
[----:B------:R-:W-:Y:S01]  /*bca0*/  STG.E.U16 desc[UR10][R66.64], R7 ;  /* 0x0000000742007986 */ /* 0x000fe2000c10150a */
[----:B0-----:R-:W-:-:S02]  /*bcb0*/  LEA.HI.X.SX32 R5, R84, R65, 0x1, P1 ;  /* 0x0000004154057211 */ /* 0x001fc400008f0eff */
[C---:B------:R-:W-:Y:S02]  /*bcc0*/  LEA R84, R55.reuse, R110, 0x1 ;  /* 0x0000006e37547211 */ /* 0x040fe400078e08ff */
[CC--:B------:R-:W-:Y:S01]  /*bcd0*/  LEA R68, P1, R86.reuse, R64.reuse, 0x1 ;  /* 0x0000004056447211 */ /* 0x0c0fe200078208ff */
[----:B------:R0:W-:Y:S02]  /*bce0*/  STG.E.U16 desc[UR10][R4.64], R3 ;  /* 0x0000000304007986 */ /* 0x0001e4000c10150a */
[C---:B------:R-:W-:Y:S01]  /*bcf0*/  IMAD R72, R55.reuse, 0x2, R84 ;  /* 0x0000000237487824 */ /* 0x040fe200078e0254 */
[-C--:B------:R-:W-:Y:S02]  /*bd00*/  LEA.HI.X.SX32 R69, R86, R65.reuse, 0x1, P1 ;  /* 0x0000004156457211 */ /* 0x080fe400008f0eff */
[C---:B------:R-:W-:Y:S01]  /*bd10*/  LEA R70, P1, R82.reuse, R64, 0x1 ;  /* 0x0000004052467211 */ /* 0x040fe200078208ff */
[----:B------:R-:W-:Y:S02]  /*bd20*/  IMAD R86, R55, 0x2, R72 ;  /* 0x0000000237567824 */ /* 0x000fe400078e0248 */
[----:B--2---:R-:W-:Y:S01]  /*bd30*/  STG.E.U16 desc[UR10][R68.64], R16 ;  /* 0x0000001044007986 */ /* 0x004fe2000c10150a */
[----:B------:R-:W-:-:S02]  /*bd40*/  LEA.HI.X.SX32 R71, R82, R65, 0x1, P1 ;  /* 0x0000004152477211 */ /* 0x000fc400008f0eff */
[C---:B------:R-:W-:Y:S02]  /*bd50*/  LEA R52, P1, R96.reuse, R64, 0x1 ;  /* 0x0000004060347211 */ /* 0x040fe400078208ff */
[C---:B------:R-:W-:Y:S02]  /*bd60*/  LEA R82, R55.reuse, R86, 0x1 ;  /* 0x0000005637527211 */ /* 0x040fe400078e08ff */
[-C--:B------:R-:W-:Y:S02]  /*bd70*/  LEA.HI.X.SX32 R53, R96, R65.reuse, 0x1, P1 ;  /* 0x0000004160357211 */ /* 0x080fe400008f0eff */
[-C--:B------:R-:W-:Y:S01]  /*bd80*/  LEA R6, P1, R98, R64.reuse, 0x1 ;  /* 0x0000004062067211 */ /* 0x080fe200078208ff */
[C---:B------:R-:W-:Y:S01]  /*bd90*/  IMAD R96, R55.reuse, 0x2, R82 ;  /* 0x0000000237607824 */ /* 0x040fe200078e0252 */
[----:B0-----:R-:W-:Y:S02]  /*bda0*/  PRMT R5, R16, 0x7632, R5 ;  /* 0x0000763210057816 */ /* 0x001fe40000000005 */
[----:B------:R-:W-:Y:S01]  /*bdb0*/  LEA.HI.X.SX32 R7, R98, R65, 0x1, P1 ;  /* 0x0000004162077211 */ /* 0x000fe200008f0eff */
[----:B------:R-:W-:Y:S01]  /*bdc0*/  IMAD R112, R55, 0x2, R96 ;  /* 0x0000000237707824 */ /* 0x000fe200078e0260 */
[----:B------:R-:W-:Y:S01]  /*bdd0*/  LEA R4, P1, R100, R64, 0x1 ;  /* 0x0000004064047211 */ /* 0x000fe200078208ff */
[----:B------:R0:W-:Y:S01]  /*bde0*/  STG.E.U16 desc[UR10][R70.64], R5 ;  /* 0x0000000546007986 */ /* 0x0001e2000c10150a */
[----:B------:R-:W-:-:S02]  /*bdf0*/  PRMT R3, R17, 0x7632, R3 ;  /* 0x0000763211037816 */ /* 0x000fc40000000003 */
[C---:B------:R-:W-:Y:S01]  /*be00*/  LEA R98, R55.reuse, R112, 0x1 ;  /* 0x0000007037627211 */ /* 0x040fe200078e08ff */
[----:B------:R-:W-:Y:S04]  /*be10*/  STG.E.U16 desc[UR10][R52.64], R17 ;  /* 0x0000001134007986 */ /* 0x000fe8000c10150a */
[----:B------:R1:W-:Y:S01]  /*be20*/  STG.E.U16 desc[UR10][R6.64], R3 ;  /* 0x0000000306007986 */ /* 0x0003e2000c10150a */
[----:B0-----:R-:W-:Y:S01]  /*be30*/  LEA.HI.X.SX32 R5, R100, R65, 0x1, P1 ;  /* 0x0000004164057211 */ /* 0x001fe200008f0eff */
[----:B------:R-:W-:Y:S01]  /*be40*/  IMAD R100, R55, 0x2, R98 ;  /* 0x0000000237647824 */ /* 0x000fe200078e0262 */
[----:B------:R-:W-:-:S03]  /*be50*/  LEA R66, P1, R74, R64, 0x1 ;  /* 0x000000404a427211 */ /* 0x000fc600078208ff */
[C---:B------:R-:W-:Y:S01]  /*be60*/  IMAD R70, R55.reuse, 0x2, R100 ;  /* 0x0000000237467824 */ /* 0x040fe200078e0264 */
[-C--:B------:R-:W-:Y:S01]  /*be70*/  LEA.HI.X.SX32 R67, R74, R65.reuse, 0x1, P1 ;  /* 0x000000414a437211 */ /* 0x080fe200008f0eff */
[----:B------:R0:W-:Y:S01]  /*be80*/  STG.E.U16 desc[UR10][R4.64], R18 ;  /* 0x0000001204007986 */ /* 0x0001e2000c10150a */
[C---:B------:R-:W-:Y:S02]  /*be90*/  LEA R68, P1, R90.reuse, R64, 0x1 ;  /* 0x000000405a447211 */ /* 0x040fe400078208ff */
[C---:B------:R-:W-:Y:S02]  /*bea0*/  LEA R74, R55.reuse, R70, 0x1 ;  /* 0x00000046374a7211 */ /* 0x040fe400078e08ff */
[----:B------:R-:W-:Y:S02]  /*beb0*/  LEA.HI.X.SX32 R69, R90, R65, 0x1, P1 ;  /* 0x000000415a457211 */ /* 0x000fe400008f0eff */
[----:B------:R-:W-:Y:S01]  /*bec0*/  LEA R16, P1, R102, R64, 0x1 ;  /* 0x0000004066107211 */ /* 0x000fe200078208ff */
[----:B------:R-:W-:Y:S01]  /*bed0*/  IMAD R90, R55, 0x2, R74 ;  /* 0x00000002375a7824 */ /* 0x000fe200078e024a */
[----:B-1----:R-:W-:-:S02]  /*bee0*/  PRMT R3, R19, 0x7632, R3 ;  /* 0x0000763213037816 */ /* 0x002fc40000000003 */
[-C--:B------:R-:W-:Y:S01]  /*bef0*/  LEA.HI.X.SX32 R17, R102, R65.reuse, 0x1, P1 ;  /* 0x0000004166117211 */ /* 0x080fe200008f0eff */
[C---:B------:R-:W-:Y:S01]  /*bf00*/  IMAD R114, R55.reuse, 0x2, R90 ;  /* 0x0000000237727824 */ /* 0x040fe200078e025a */
[----:B------:R-:W-:Y:S02]  /*bf10*/  LEA R6, P1, R104, R64, 0x1 ;  /* 0x0000004068067211 */ /* 0x000fe400078208ff */
[----:B0-----:R-:W-:Y:S02]  /*bf20*/  PRMT R5, R18, 0x7632, R5 ;  /* 0x0000763212057816 */ /* 0x001fe40000000005 */
[C---:B------:R-:W-:Y:S02]  /*bf30*/  LEA R102, R55.reuse, R114, 0x1 ;  /* 0x0000007237667211 */ /* 0x040fe400078e08ff */
[----:B------:R-:W-:Y:S01]  /*bf40*/  LEA.HI.X.SX32 R7, R104, R65, 0x1, P1 ;  /* 0x0000004168077211 */ /* 0x000fe200008f0eff */
[----:B------:R0:W-:Y:S01]  /*bf50*/  STG.E.U16 desc[UR10][R66.64], R5 ;  /* 0x0000000542007986 */ /* 0x0001e2000c10150a */
[----:B------:R-:W-:Y:S01]  /*bf60*/  LEA R4, P1, R76, R64, 0x1 ;  /* 0x000000404c047211 */ /* 0x000fe200078208ff */
[----:B------:R-:W-:-:S02]  /*bf70*/  IMAD R104, R55, 0x2, R102 ;  /* 0x0000000237687824 */ /* 0x000fc400078e0266 */
[----:B------:R1:W-:Y:S04]  /*bf80*/  STG.E.U16 desc[UR10][R68.64], R19 ;  /* 0x0000001344007986 */ /* 0x0003e8000c10150a */
[----:B------:R2:W-:Y:S01]  /*bf90*/  STG.E.U16 desc[UR10][R16.64], R3 ;  /* 0x0000000310007986 */ /* 0x0005e2000c10150a */
[C---:B0-----:R-:W-:Y:S01]  /*bfa0*/  IMAD R66, R55.reuse, 0x2, R104 ;  /* 0x0000000237427824 */ /* 0x041fe200078e0268 */
[----:B------:R-:W-:Y:S02]  /*bfb0*/  LEA.HI.X.SX32 R5, R76, R65, 0x1, P1 ;  /* 0x000000414c057211 */ /* 0x000fe400008f0eff */
[----:B----4-:R0:W-:Y:S01]  /*bfc0*/  STG.E.U16 desc[UR10][R6.64], R24 ;  /* 0x0000001806007986 */ /* 0x0101e2000c10150a */
[----:B------:R-:W-:Y:S02]  /*bfd0*/  LEA R52, P1, R78, R64, 0x1 ;  /* 0x000000404e347211 */ /* 0x000fe400078208ff */
[----:B------:R-:W-:-:S02]  /*bfe0*/  LEA R76, R55, R66, 0x1 ;  /* 0x00000042374c7211 */ /* 0x000fc400078e08ff */
[-C--:B------:R-:W-:Y:S02]  /*bff0*/  LEA.HI.X.SX32 R53, R78, R65.reuse, 0x1, P1 ;  /* 0x000000414e357211 */ /* 0x080fe400008f0eff */
[CC--:B------:R-:W-:Y:S01]  /*c000*/  LEA R18, P1, R106.reuse, R64.reuse, 0x1 ;  /* 0x000000406a127211 */ /* 0x0c0fe200078208ff */
[----:B-1----:R-:W-:Y:S01]  /*c010*/  IMAD R68, R55, 0x2, R76 ;  /* 0x0000000237447824 */ /* 0x002fe200078e024c */
[----:B--2---:R-:W-:Y:S02]  /*c020*/  PRMT R3, R25, 0x7632, R3 ;  /* 0x0000763219037816 */ /* 0x004fe40000000003 */
[----:B------:R-:W-:Y:S01]  /*c030*/  LEA.HI.X.SX32 R19, R106, R65, 0x1, P1 ;  /* 0x000000416a137211 */ /* 0x000fe200008f0eff */
[----:B------:R-:W-:Y:S01]  /*c040*/  IMAD R78, R55, 0x2, R68 ;  /* 0x00000002374e7824 */ /* 0x000fe200078e0244 */
[----:B------:R-:W-:Y:S02]  /*c050*/  LEA R16, P1, R80, R64, 0x1 ;  /* 0x0000004050107211 */ /* 0x000fe400078208ff */
[----:B0-----:R-:W-:-:S02]  /*c060*/  PRMT R7, R24, 0x7632, R7 ;  /* 0x0000763218077816 */ /* 0x001fc40000000007 */
[C---:B------:R-:W-:Y:S02]  /*c070*/  LEA R106, R55.reuse, R78, 0x1 ;  /* 0x0000004e376a7211 */ /* 0x040fe400078e08ff */
[-C--:B------:R-:W-:Y:S01]  /*c080*/  LEA.HI.X.SX32 R17, R80, R65.reuse, 0x1, P1 ;  /* 0x0000004150117211 */ /* 0x080fe200008f0eff */
[----:B------:R0:W-:Y:S01]  /*c090*/  STG.E.U16 desc[UR10][R4.64], R7 ;  /* 0x0000000704007986 */ /* 0x0001e2000c10150a */
[C---:B------:R-:W-:Y:S01]  /*c0a0*/  LEA R6, P1, R88.reuse, R64, 0x1 ;  /* 0x0000004058067211 */ /* 0x040fe200078208ff */
[C---:B------:R-:W-:Y:S02]  /*c0b0*/  IMAD R80, R55.reuse, 0x2, R106 ;  /* 0x0000000237507824 */ /* 0x040fe400078e026a */
[----:B------:R-:W-:Y:S02]  /*c0c0*/  STG.E.U16 desc[UR10][R52.64], R25 ;  /* 0x0000001934007986 */ /* 0x000fe4000c10150a */
[----:B------:R-:W-:Y:S02]  /*c0d0*/  IMAD R116, R55, 0x2, R80 ;  /* 0x0000000237747824 */ /* 0x000fe400078e0250 */
[----:B------:R1:W-:Y:S01]  /*c0e0*/  STG.E.U16 desc[UR10][R18.64], R3 ;  /* 0x0000000312007986 */ /* 0x0003e2000c10150a */
[----:B0-----:R-:W-:-:S03]  /*c0f0*/  LEA.HI.X.SX32 R7, R88, R65, 0x1, P1 ;  /* 0x0000004158077211 */ /* 0x001fc600008f0eff */
[----:B------:R0:W-:Y:S01]  /*c100*/  STG.E.U16 desc[UR10][R16.64], R26 ;  /* 0x0000001a10007986 */ /* 0x0001e2000c10150a */
[C---:B------:R-:W-:Y:S02]  /*c110*/  LEA R4, P1, R108.reuse, R64, 0x1 ;  /* 0x000000406c047211 */ /* 0x040fe400078208ff */
[C---:B------:R-:W-:Y:S02]  /*c120*/  LEA R88, R55.reuse, R116, 0x1 ;  /* 0x0000007437587211 */ /* 0x040fe400078e08ff */
[-C--:B------:R-:W-:Y:S02]  /*c130*/  LEA.HI.X.SX32 R5, R108, R65.reuse, 0x1, P1 ;  /* 0x000000416c057211 */ /* 0x080fe400008f0eff */
[CC--:B------:R-:W-:Y:S01]  /*c140*/  LEA R24, P1, R92.reuse, R64.reuse, 0x1 ;  /* 0x000000405c187211 */ /* 0x0c0fe200078208ff */
[----:B------:R-:W-:Y:S01]  /*c150*/  IMAD R108, R55, 0x2, R88 ;  /* 0x00000002376c7824 */ /* 0x000fe200078e0258 */
[----:B-1----:R-:W-:Y:S02]  /*c160*/  PRMT R3, R27, 0x7632, R3 ;  /* 0x000076321b037816 */ /* 0x002fe40000000003 */
[----:B------:R-:W-:Y:S01]  /*c170*/  LEA.HI.X.SX32 R25, R92, R65, 0x1, P1 ;  /* 0x000000415c197211 */ /* 0x000fe200008f0eff */
[----:B------:R-:W-:Y:S01]  /*c180*/  IMAD R118, R55, 0x2, R108 ;  /* 0x0000000237767824 */ /* 0x000fe200078e026c */
[----:B------:R-:W-:-:S02]  /*c190*/  LEA R18, P1, R94, R64, 0x1 ;  /* 0x000000405e127211 */ /* 0x000fc400078208ff */
[----:B0-----:R-:W-:Y:S02]  /*c1a0*/  PRMT R17, R26, 0x7632, R17 ;  /* 0x000076321a117816 */ /* 0x001fe40000000011 */
[C---:B------:R-:W-:Y:S02]  /*c1b0*/  LEA R92, R55.reuse, R118, 0x1 ;  /* 0x00000076375c7211 */ /* 0x040fe400078e08ff */
[----:B------:R-:W-:Y:S01]  /*c1c0*/  LEA.HI.X.SX32 R19, R94, R65, 0x1, P1 ;  /* 0x000000415e137211 */ /* 0x000fe200008f0eff */
[----:B------:R0:W-:Y:S01]  /*c1d0*/  STG.E.U16 desc[UR10][R6.64], R17 ;  /* 0x0000001106007986 */ /* 0x0001e2000c10150a */
[----:B------:R-:W-:Y:S01]  /*c1e0*/  LEA R16, P1, R110, R64, 0x1 ;  /* 0x000000406e107211 */ /* 0x000fe200078208ff */
[C---:B------:R-:W-:Y:S02]  /*c1f0*/  IMAD R94, R55.reuse, 0x2, R92 ;  /* 0x00000002375e7824 */ /* 0x040fe400078e025c */
[----:B------:R1:W-:Y:S02]  /*c200*/  STG.E.U16 desc[UR10][R4.64], R27 ;  /* 0x0000001b04007986 */ /* 0x0003e4000c10150a */
[----:B------:R-:W-:-:S02]  /*c210*/  IMAD R120, R55, 0x2, R94 ;  /* 0x0000000237787824 */ /* 0x000fc400078e025e */
[----:B------:R2:W-:Y:S01]  /*c220*/  STG.E.U16 desc[UR10][R24.64], R3 ;  /* 0x0000000318007986 */ /* 0x0005e2000c10150a */
[----:B0-----:R-:W-:-:S03]  /*c230*/  LEA.HI.X.SX32 R17, R110, R65, 0x1, P1 ;  /* 0x000000416e117211 */ /* 0x001fc600008f0eff */
[----:B---3--:R-:W-:Y:S01]  /*c240*/  STG.E.U16 desc[UR10][R18.64], R36 ;  /* 0x0000002412007986 */ /* 0x008fe2000c10150a */
[C---:B------:R-:W-:Y:S02]  /*c250*/  LEA R110, R55.reuse, R120, 0x1 ;  /* 0x00000078376e7211 */ /* 0x040fe400078e08ff */
[-C--:B------:R-:W-:Y:S02]  /*c260*/  LEA R6, P1, R84, R64.reuse, 0x1 ;  /* 0x0000004054067211 */ /* 0x080fe400078208ff */
[----:B-1----:R-:W-:Y:S01]  /*c270*/  PRMT R5, R36, 0x7632, R5 ;  /* 0x0000763224057816 */ /* 0x002fe20000000005 */
[C---:B------:R-:W-:Y:S01]  /*c280*/  IMAD R122, R55.reuse, 0x2, R110 ;  /* 0x00000002377a7824 */ /* 0x040fe200078e026e */
[----:B------:R-:W-:Y:S02]  /*c290*/  LEA.HI.X.SX32 R7, R84, R65, 0x1, P1 ;  /* 0x0000004154077211 */ /* 0x000fe400008f0eff */
[----:B------:R-:W-:Y:S01]  /*c2a0*/  LEA R4, P1, R72, R64, 0x1 ;  /* 0x0000004048047211 */ /* 0x000fe200078208ff */
[----:B------:R-:W-:Y:S01]  /*c2b0*/  IMAD R124, R55, 0x2, R122 ;  /* 0x00000002377c7824 */ /* 0x000fe200078e027a */
[----:B------:R0:W-:Y:S01]  /*c2c0*/  STG.E.U16 desc[UR10][R16.64], R5 ;  /* 0x0000000510007986 */ /* 0x0001e2000c10150a */
[----:B--2---:R-:W-:-:S03]  /*c2d0*/  PRMT R3, R37, 0x7632, R3 ;  /* 0x0000763225037816 */ /* 0x004fc60000000003 */
[C---:B------:R-:W-:Y:S01]  /*c2e0*/  LEA R126, R55.reuse, R124, 0x1 ;  /* 0x0000007c377e7211 */ /* 0x040fe200078e08ff */
[----:B------:R1:W-:Y:S04]  /*c2f0*/  STG.E.U16 desc[UR10][R6.64], R37 ;  /* 0x0000002506007986 */ /* 0x0003e8000c10150a */
[----:B------:R-:W-:Y:S01]  /*c300*/  IMAD R128, R55, 0x2, R126 ;  /* 0x0000000237807824 */ /* 0x000fe200078e027e */
[----:B0-----:R-:W-:-:S03]  /*c310*/  LEA R16, P2, R112, R64, 0x1 ;  /* 0x0000004070107211 */ /* 0x001fc600078408ff */
[C---:B------:R-:W-:Y:S01]  /*c320*/  IMAD R130, R55.reuse, 0x2, R128 ;  /* 0x0000000237827824 */ /* 0x040fe200078e0280 */
[-C--:B------:R-:W-:Y:S02]  /*c330*/  LEA.HI.X.SX32 R5, R72, R65.reuse, 0x1, P1 ;  /* 0x0000004148057211 */ /* 0x080fe400008f0eff */
[----:B------:R-:W-:Y:S02]  /*c340*/  LEA R24, P1, R86, R64, 0x1 ;  /* 0x0000004056187211 */ /* 0x000fe400078208ff */
[C---:B------:R-:W-:Y:S01]  /*c350*/  LEA R132, R55.reuse, R130, 0x1 ;  /* 0x0000008237847211 */ /* 0x040fe200078e08ff */
[----:B------:R0:W-:Y:S01]  /*c360*/  STG.E.U16 desc[UR10][R4.64], R3 ;  /* 0x0000000304007986 */ /* 0x0001e2000c10150a */
[-C--:B------:R-:W-:Y:S02]  /*c370*/  LEA.HI.X.SX32 R17, R112, R65.reuse, 0x1, P2 ;  /* 0x0000004170117211 */ /* 0x080fe400010f0eff */
[----:B------:R-:W-:Y:S01]  /*c380*/  LEA.HI.X.SX32 R25, R86, R65, 0x1, P1 ;  /* 0x0000004156197211 */ /* 0x000fe200008f0eff */
[----:B------:R-:W-:Y:S01]  /*c390*/  IMAD R134, R55, 0x2, R132 ;  /* 0x0000000237867824 */ /* 0x000fe200078e0284 */
[----:B------:R-:W-:-:S02]  /*c3a0*/  LEA R18, P1, R82, R64, 0x1 ;  /* 0x0000004052127211 */ /* 0x000fc400078208ff */
[-C--:B------:R-:W-:Y:S01]  /*c3b0*/  LEA R52, P2, R70, R64.reuse, 0x1 ;  /* 0x0000004046347211 */ /* 0x080fe200078408ff */
[C---:B------:R-:W-:Y:S01]  /*c3c0*/  IMAD R136, R55.reuse, 0x2, R134 ;  /* 0x0000000237887824 */ /* 0x040fe200078e0286 */
[-C--:B------:R-:W-:Y:S01]  /*c3d0*/  LEA.HI.X.SX32 R19, R82, R65.reuse, 0x1, P1 ;  /* 0x0000004152137211 */ /* 0x080fe200008f0eff */
[----:B------:R-:W-:Y:S01]  /*c3e0*/  STG.E.U16 desc[UR10][R24.64], R38 ;  /* 0x0000002618007986 */ /* 0x000fe2000c10150a */
[----:B-1----:R-:W-:Y:S02]  /*c3f0*/  LEA R6, P1, R96, R64, 0x1 ;  /* 0x0000004060067211 */ /* 0x002fe400078208ff */
[C---:B------:R-:W-:Y:S02]  /*c400*/  LEA R112, R55.reuse, R136, 0x1 ;  /* 0x0000008837707211 */ /* 0x040fe400078e08ff */
[----:B0-----:R-:W-:Y:S02]  /*c410*/  PRMT R5, R38, 0x7632, R5 ;  /* 0x0000763226057816 */ /* 0x001fe40000000005 */
[-C--:B------:R-:W-:Y:S01]  /*c420*/  LEA.HI.X.SX32 R7, R96, R65.reuse, 0x1, P1 ;  /* 0x0000004160077211 */ /* 0x080fe200008f0eff */
[----:B------:R-:W-:Y:S01]  /*c430*/  IMAD R138, R55, 0x2, R112 ;  /* 0x00000002378a7824 */ /* 0x000fe200078e0270 */
[----:B------:R-:W-:Y:S01]  /*c440*/  LEA R4, P1, R98, R64, 0x1 ;  /* 0x0000004062047211 */ /* 0x000fe200078208ff */
[----:B------:R0:W-:Y:S01]  /*c450*/  STG.E.U16 desc[UR10][R18.64], R5 ;  /* 0x0000000512007986 */ /* 0x0001e2000c10150a */
[----:B------:R-:W-:Y:S01]  /*c460*/  PRMT R3, R39, 0x7632, R3 ;  /* 0x0000763227037816 */ /* 0x000fe20000000003 */
[C---:B------:R-:W-:Y:S01]  /*c470*/  IMAD R140, R55.reuse, 0x2, R138 ;  /* 0x00000002378c7824 */ /* 0x040fe200078e028a */
[-C--:B------:R-:W-:Y:S01]  /*c480*/  LEA.HI.X.SX32 R53, R70, R65.reuse, 0x1, P2 ;  /* 0x0000004146357211 */ /* 0x080fe200010f0eff */
[----:B------:R1:W-:Y:S03]  /*c490*/  STG.E.U16 desc[UR10][R6.64], R39 ;  /* 0x0000002706007986 */ /* 0x0003e6000c10150a */
[----:B------:R-:W-:Y:S01]  /*c4a0*/  LEA R142, R55, R140, 0x1 ;  /* 0x0000008c378e7211 */ /* 0x000fe200078e08ff */
[----:B------:R-:W-:Y:S01]  /*c4b0*/  STG.E.U16 desc[UR10][R16.64], R3 ;  /* 0x0000000310007986 */ /* 0x000fe2000c10150a */
[----:B0-----:R-:W-:-:S02]  /*c4c0*/  LEA.HI.X.SX32 R5, R98, R65, 0x1, P1 ;  /* 0x0000004162057211 */ /* 0x001fc400008f0eff */
[CC--:B------:R-:W-:Y:S01]  /*c4d0*/  LEA R24, P1, R100.reuse, R64.reuse, 0x1 ;  /* 0x0000004064187211 */ /* 0x0c0fe200078208ff */
[C---:B-1----:R-:W-:Y:S02]  /*c4e0*/  IMAD R6, R55.reuse, 0x2, R142 ;  /* 0x0000000237067824 */ /* 0x042fe400078e028e */
[----:B------:R0:W-:Y:S01]  /*c4f0*/  STG.E.U16 desc[UR10][R4.64], R40 ;  /* 0x0000002804007986 */ /* 0x0001e2000c10150a */
[-C--:B------:R-:W-:Y:S01]  /*c500*/  LEA.HI.X.SX32 R25, R100, R65.reuse, 0x1, P1 ;  /* 0x0000004164197211 */ /* 0x080fe200008f0eff */
[C---:B------:R-:W-:Y:S01]  /*c510*/  IMAD R144, R55.reuse, 0x2, R6 ;  /* 0x0000000237907824 */ /* 0x040fe200078e0206 */
[----:B------:R-:W-:Y:S02]  /*c520*/  PRMT R7, R40, 0x7632, R7 ;  /* 0x0000763228077816 */ /* 0x000fe40000000007 */
[C---:B------:R-:W-:Y:S02]  /*c530*/  LEA R18, P2, R90.reuse, R64, 0x1 ;  /* 0x000000405a127211 */ /* 0x040fe400078408ff */
[----:B------:R-:W-:Y:S01]  /*c540*/  LEA R146, R55, R144, 0x1 ;  /* 0x0000009037927211 */ /* 0x000fe200078e08ff */
[----:B------:R1:W-:Y:S01]  /*c550*/  STG.E.U16 desc[UR10][R24.64], R7 ;  /* 0x0000000718007986 */ /* 0x0003e2000c10150a */
[----:B------:R-:W-:-:S02]  /*c560*/  LEA.HI.X.SX32 R19, R90, R65, 0x1, P2 ;  /* 0x000000415a137211 */ /* 0x000fc400010f0eff */
[CC--:B------:R-:W-:Y:S01]  /*c570*/  LEA R36, P2, R102.reuse, R64.reuse, 0x1 ;  /* 0x0000004066247211 */ /* 0x0c0fe200078408ff */
[----:B0-----:R-:W-:Y:S01]  /*c580*/  IMAD R4, R55, 0x2, R146 ;  /* 0x0000000237047824 */ /* 0x001fe200078e0292 */
[----:B------:R0:W-:Y:S01]  /*c590*/  STG.E.U16 desc[UR10][R52.64], R41 ;  /* 0x0000002934007986 */ /* 0x0001e2000c10150a */
[----:B------:R-:W-:Y:S02]  /*c5a0*/  PRMT R3, R41, 0x7632, R3 ;  /* 0x0000763229037816 */ /* 0x000fe40000000003 */
[C---:B------:R-:W-:Y:S01]  /*c5b0*/  IMAD R148, R55.reuse, 0x2, R4 ;  /* 0x0000000237947824 */ /* 0x040fe200078e0204 */
[----:B------:R-:W-:Y:S02]  /*c5c0*/  LEA.HI.X.SX32 R37, R102, R65, 0x1, P2 ;  /* 0x0000004166257211 */ /* 0x000fe400010f0eff */
[----:B------:R-:W-:Y:S02]  /*c5d0*/  LEA R40, P2, R76, R64, 0x1 ;  /* 0x000000404c287211 */ /* 0x000fe400078408ff */
[----:B------:R-:W-:-:S02]  /*c5e0*/  LEA R150, R55, R148, 0x1 ;  /* 0x0000009437967211 */ /* 0x000fc400078e08ff */
[-C--:B-1----:R-:W-:Y:S02]  /*c5f0*/  LEA R24, P3, R104, R64.reuse, 0x1 ;  /* 0x0000004068187211 */ /* 0x082fe400078608ff */
[-C--:B0-----:R-:W-:Y:S01]  /*c600*/  LEA.HI.X.SX32 R41, R76, R65.reuse, 0x1, P2 ;  /* 0x000000414c297211 */ /* 0x081fe200010f0eff */
[C---:B------:R-:W-:Y:S01]  /*c610*/  IMAD R152, R55.reuse, 0x2, R150 ;  /* 0x0000000237987824 */ /* 0x040fe200078e0296 */
[-C--:B------:R-:W-:Y:S02]  /*c620*/  LEA.HI.X.SX32 R25, R104, R65.reuse, 0x1, P3 ;  /* 0x0000004168197211 */ /* 0x080fe400018f0eff */
[-C--:B------:R-:W-:Y:S01]  /*c630*/  LEA R52, P3, R68, R64.reuse, 0x1 ;  /* 0x0000004044347211 */ /* 0x080fe200078608ff */
[----:B------:R-:W-:Y:S01]  /*c640*/  IMAD R154, R55, 0x2, R152 ;  /* 0x00000002379a7824 */ /* 0x000fe200078e0298 */
[----:B------:R-:W-:Y:S02]  /*c650*/  LEA R16, P1, R74, R64, 0x1 ;  /* 0x000000404a107211 */ /* 0x000fe400078208ff */
[----:B------:R-:W-:-:S02]  /*c660*/  LEA.HI.X.SX32 R53, R68, R65, 0x1, P3 ;  /* 0x0000004144357211 */ /* 0x000fc400018f0eff */
[C---:B------:R-:W-:Y:S02]  /*c670*/  LEA R156, R55.reuse, R154, 0x1 ;  /* 0x0000009a379c7211 */ /* 0x040fe400078e08ff */
[-C--:B------:R-:W-:Y:S02]  /*c680*/  LEA R68, P2, R106, R64.reuse, 0x1 ;  /* 0x000000406a447211 */ /* 0x080fe400078408ff */
[-C--:B------:R-:W-:Y:S01]  /*c690*/  LEA.HI.X.SX32 R17, R74, R65.reuse, 0x1, P1 ;  /* 0x000000414a117211 */ /* 0x080fe200008f0eff */
[C---:B------:R-:W-:Y:S01]  /*c6a0*/  IMAD R158, R55.reuse, 0x2, R156 ;  /* 0x00000002379e7824 */ /* 0x040fe200078e029c */
[-C--:B------:R-:W-:Y:S02]  /*c6b0*/  LEA.HI.X.SX32 R69, R106, R65.reuse, 0x1, P2 ;  /* 0x000000416a457211 */ /* 0x080fe400010f0eff */
[-C--:B------:R-:W-:Y:S01]  /*c6c0*/  LEA R70, P3, R80, R64.reuse, 0x1 ;  /* 0x0000004050467211 */ /* 0x080fe200078608ff */
[----:B------:R-:W-:Y:S01]  /*c6d0*/  IMAD R160, R55, 0x2, R158 ;  /* 0x0000000237a07824 */ /* 0x000fe200078e029e */
[----:B------:R-:W-:Y:S01]  /*c6e0*/  LEA R74, P2, R88, R64, 0x1 ;  /* 0x00000040584a7211 */ /* 0x000fe200078408ff */
[----:B------:R0:W-:Y:S01]  /*c6f0*/  STG.E.U16 desc[UR10][R16.64], R3 ;  /* 0x0000000310007986 */ /* 0x0001e2000c10150a */
[----:B------:R-:W-:-:S02]  /*c700*/  LEA.HI.X.SX32 R71, R80, R65, 0x1, P3 ;  /* 0x0000004150477211 */ /* 0x000fc400018f0eff */
[C---:B------:R-:W-:Y:S01]  /*c710*/  LEA R162, R55.reuse, R160, 0x1 ;  /* 0x000000a037a27211 */ /* 0x040fe200078e08ff */
[----:B------:R1:W-:Y:S01]  /*c720*/  STG.E.U16 desc[UR10][R18.64], R42 ;  /* 0x0000002a12007986 */ /* 0x0003e2000c10150a */
[-C--:B------:R-:W-:Y:S02]  /*c730*/  LEA.HI.X.SX32 R75, R88, R65.reuse, 0x1, P2 ;  /* 0x00000041584b7211 */ /* 0x080fe400010f0eff */
[-C--:B------:R-:W-:Y:S01]  /*c740*/  LEA R80, P2, R92, R64.reuse, 0x1 ;  /* 0x000000405c507211 */ /* 0x080fe200078408ff */
[C---:B------:R-:W-:Y:S01]  /*c750*/  IMAD R164, R55.reuse, 0x2, R162 ;  /* 0x0000000237a47824 */ /* 0x040fe200078e02a2 */
[-C--:B------:R-:W-:Y:S02]  /*c760*/  LEA R76, P3, R108, R64.reuse, 0x1 ;  /* 0x000000406c4c7211 */ /* 0x080fe400078608ff */
[----:B------:R-:W-:Y:S01]  /*c770*/  LEA.HI.X.SX32 R81, R92, R65, 0x1, P2 ;  /* 0x000000415c517211 */ /* 0x000fe200010f0eff */
[----:B------:R-:W-:Y:S01]  /*c780*/  IMAD R166, R55, 0x2, R164 ;  /* 0x0000000237a67824 */ /* 0x000fe200078e02a4 */
[----:B------:R-:W-:-:S02]  /*c790*/  LEA R86, P2, R110, R64, 0x1 ;  /* 0x000000406e567211 */ /* 0x000fc400078408ff */
[-C--:B------:R-:W-:Y:S02]  /*c7a0*/  LEA.HI.X.SX32 R77, R108, R65.reuse, 0x1, P3 ;  /* 0x000000416c4d7211 */ /* 0x080fe400018f0eff */
[C---:B------:R-:W-:Y:S02]  /*c7b0*/  LEA R168, R55.reuse, R166, 0x1 ;  /* 0x000000a637a87211 */ /* 0x040fe400078e08ff */
[-C--:B------:R-:W-:Y:S02]  /*c7c0*/  LEA R82, P3, R94, R64.reuse, 0x1 ;  /* 0x000000405e527211 */ /* 0x080fe400078608ff */
[-C--:B------:R-:W-:Y:S01]  /*c7d0*/  LEA.HI.X.SX32 R87, R110, R65.reuse, 0x1, P2 ;  /* 0x000000416e577211 */ /* 0x080fe200010f0eff */
        /* <DEDUP_REMOVED lines=8> */
[-C--:B------:R-:W-:Y:S01]  /*c860*/  LEA R26, P1, R114, R64.reuse, 0x1 ;  /* 0x00000040721a7211 */ /* 0x080fe200078208ff */
[----:B------:R-:W-:Y:S01]  /*c870*/  IMAD R176, R55, 0x2, R174 ;  /* 0x0000000237b07824 */ /* 0x000fe200078e02ae */
[----:B------:R-:W-:Y:S02]  /*c880*/  LEA.HI.X.SX32 R89, R122, R65, 0x1, P3 ;  /* 0x000000417a597211 */ /* 0x000fe400018f0eff */
[----:B------:R-:W-:-:S02]  /*c890*/  LEA R94, P3, R128, R64, 0x1 ;  /* 0x00000040805e7211 */ /* 0x000fc400078608ff */
[-C--:B------:R-:W-:Y:S01]  /*c8a0*/  LEA.HI.X.SX32 R99, R132, R65.reuse, 0x1, P2 ;  /* 0x0000004184637211 */ /* 0x080fe200010f0eff */
[C---:B------:R-:W-:Y:S01]  /*c8b0*/  IMAD R132, R55.reuse, 0x2, R176 ;  /* 0x0000000237847824 */ /* 0x040fe200078e02b0 */
[-C--:B------:R-:W-:Y:S02]  /*c8c0*/  LEA.HI.X.SX32 R27, R114, R65.reuse, 0x1, P1 ;  /* 0x00000041721b7211 */ /* 0x080fe400008f0eff */
[-C--:B------:R-:W-:Y:S02]  /*c8d0*/  LEA R38, P1, R66, R64.reuse, 0x1 ;  /* 0x0000004042267211 */ /* 0x080fe400078208ff */
[----:B------:R-:W-:Y:S02]  /*c8e0*/  LEA.HI.X.SX32 R95, R128, R65, 0x1, P3 ;  /* 0x00000041805f7211 */ /* 0x000fe400018f0eff */
[----:B------:R-:W-:Y:S02]  /*c8f0*/  LEA R100, P3, R134, R64, 0x1 ;  /* 0x0000004086647211 */ /* 0x000fe400078608ff */
[----:B------:R-:W-:-:S02]  /*c900*/  LEA R178, R55, R132, 0x1 ;  /* 0x0000008437b27211 */ /* 0x000fc400078e08ff */
[-C--:B------:R-:W-:Y:S02]  /*c910*/  LEA.HI.X.SX32 R39, R66, R65.reuse, 0x1, P1 ;  /* 0x0000004142277211 */ /* 0x080fe400008f0eff */
[-C--:B------:R-:W-:Y:S01]  /*c920*/  LEA R66, P1, R78, R64.reuse, 0x1 ;  /* 0x000000404e427211 */ /* 0x080fe200078208ff */
[C---:B------:R-:W-:Y:S01]  /*c930*/  IMAD R180, R55.reuse, 0x2, R178 ;  /* 0x0000000237b47824 */ /* 0x040fe200078e02b2 */
[-C--:B------:R-:W-:Y:S02]  /*c940*/  LEA.HI.X.SX32 R101, R134, R65.reuse, 0x1, P3 ;  /* 0x0000004186657211 */ /* 0x080fe400018f0eff */
[-C--:B------:R-:W-:Y:S01]  /*c950*/  LEA R104, P2, R112, R64.reuse, 0x1 ;  /* 0x0000004070687211 */ /* 0x080fe200078408ff */
[----:B------:R-:W-:Y:S01]  /*c960*/  IMAD R182, R55, 0x2, R180 ;  /* 0x0000000237b67824 */ /* 0x000fe200078e02b4 */
[----:B------:R-:W-:Y:S02]  /*c970*/  LEA R106, P3, R138, R64, 0x1 ;  /* 0x000000408a6a7211 */ /* 0x000fe400078608ff */
[----:B------:R-:W-:-:S02]  /*c980*/  LEA.HI.X.SX32 R67, R78, R65, 0x1, P1 ;  /* 0x000000414e437211 */ /* 0x000fc400008f0eff */
[-C--:B------:R-:W-:Y:S02]  /*c990*/  LEA R72, P1, R116, R64.reuse, 0x1 ;  /* 0x0000004074487211 */ /* 0x080fe400078208ff */
[-C--:B------:R-:W-:Y:S02]  /*c9a0*/  LEA.HI.X.SX32 R105, R112, R65.reuse, 0x1, P2 ;  /* 0x0000004170697211 */ /* 0x080fe400010f0eff */
[-C--:B------:R-:W-:Y:S02]  /*c9b0*/  LEA.HI.X.SX32 R107, R138, R65.reuse, 0x1, P3 ;  /* 0x000000418a6b7211 */ /* 0x080fe400018f0eff */
[-C--:B------:R-:W-:Y:S02]  /*c9c0*/  LEA R112, P3, R6, R64.reuse, 0x1 ;  /* 0x0000004006707211 */ /* 0x080fe400078608ff */
[----:B------:R-:W-:Y:S02]  /*c9d0*/  LEA.HI.X.SX32 R73, R116, R65, 0x1, P1 ;  /* 0x0000004174497211 */ /* 0x000fe400008f0eff */
[----:B------:R-:W-:-:S02]  /*c9e0*/  LEA R78, P1, R118, R64, 0x1 ;  /* 0x00000040764e7211 */ /* 0x000fc400078208ff */
[-C--:B------:R-:W-:Y:S02]  /*c9f0*/  LEA.HI.X.SX32 R113, R6, R65.reuse, 0x1, P3 ;  /* 0x0000004106717211 */ /* 0x080fe400018f0eff */
[C---:B------:R-:W-:Y:S02]  /*ca00*/  LEA R6, R55.reuse, R182, 0x1 ;  /* 0x000000b637067211 */ /* 0x040fe400078e08ff */
[-C--:B------:R-:W-:Y:S02]  /*ca10*/  LEA.HI.X.SX32 R79, R118, R65.reuse, 0x1, P1 ;  /* 0x00000041764f7211 */ /* 0x080fe400008f0eff */
[-C--:B------:R-:W-:Y:S01]  /*ca20*/  LEA R118, P3, R4, R64.reuse, 0x1 ;  /* 0x0000004004767211 */ /* 0x080fe200078608ff */
[C---:B------:R-:W-:Y:S01]  /*ca30*/  IMAD R184, R55.reuse, 0x2, R6 ;  /* 0x0000000237b87824 */ /* 0x040fe200078e0206 */
[----:B------:R-:W-:Y:S02]  /*ca40*/  LEA R84, P1, R120, R64, 0x1 ;  /* 0x0000004078547211 */ /* 0x000fe400078208ff */
[-C--:B------:R-:W-:Y:S01]  /*ca50*/  LEA.HI.X.SX32 R119, R4, R65.reuse, 0x1, P3 ;  /* 0x0000004104777211 */ /* 0x080fe200018f0eff */
[----:B------:R-:W-:Y:S01]  /*ca60*/  IMAD R4, R55, 0x2, R184 ;  /* 0x0000000237047824 */ /* 0x000fe200078e02b8 */
[----:B------:R-:W-:-:S02]  /*ca70*/  LEA.HI.X.SX32 R85, R120, R65, 0x1, P1 ;  /* 0x0000004178557211 */ /* 0x000fc400008f0eff */
[C---:B------:R-:W-:Y:S02]  /*ca80*/  LEA R90, P1, R124.reuse, R64, 0x1 ;  /* 0x000000407c5a7211 */ /* 0x040fe400078208ff */
[C---:B------:R-:W-:Y:S02]  /*ca90*/  LEA R186, R55.reuse, R4, 0x1 ;  /* 0x0000000437ba7211 */ /* 0x040fe400078e08ff */
        /* <DEDUP_REMOVED lines=8> */
[-C--:B------:R-:W-:Y:S02]  /*cb20*/  LEA.HI.X.SX32 R103, R136, R65.reuse, 0x1, P1 ;  /* 0x0000004188677211 */ /* 0x080fe400008f0eff */
[C---:B------:R-:W-:Y:S02]  /*cb30*/  LEA R108, P1, R140.reuse, R64, 0x1 ;  /* 0x000000408c6c7211 */ /* 0x040fe400078208ff */
[C---:B------:R-:W-:Y:S02]  /*cb40*/  LEA R192, R55.reuse, R190, 0x1 ;  /* 0x000000be37c07211 */ /* 0x040fe400078e08ff */
[----:B------:R-:W-:Y:S02]  /*cb50*/  LEA.HI.X.SX32 R109, R140, R65, 0x1, P1 ;  /* 0x000000418c6d7211 */ /* 0x000fe400008f0eff */
[-C--:B------:R-:W-:Y:S01]  /*cb60*/  LEA R114, P1, R144, R64.reuse, 0x1 ;  /* 0x0000004090727211 */ /* 0x080fe200078208ff */
[----:B------:R-:W-:Y:S01]  /*cb70*/  IMAD R194, R55, 0x2, R192 ;  /* 0x0000000237c27824 */ /* 0x000fe200078e02c0 */
[----:B------:R-:W-:-:S02]  /*cb80*/  LEA R116, P2, R146, R64, 0x1 ;  /* 0x0000004092747211 */ /* 0x000fc400078408ff */
[-C--:B------:R-:W-:Y:S01]  /*cb90*/  LEA.HI.X.SX32 R115, R144, R65.reuse, 0x1, P1 ;  /* 0x0000004190737211 */ /* 0x080fe200008f0eff */
[----:B------:R-:W-:Y:S01]  /*cba0*/  IMAD R196, R55, 0x2, R194 ;  /* 0x0000000237c47824 */ /* 0x000fe200078e02c2 */
[-C--:B------:R-:W-:Y:S02]  /*cbb0*/  LEA R120, P1, R148, R64.reuse, 0x1 ;  /* 0x0000004094787211 */ /* 0x080fe400078208ff */
[-C--:B------:R-:W-:Y:S02]  /*cbc0*/  LEA.HI.X.SX32 R117, R146, R65.reuse, 0x1, P2 ;  /* 0x0000004192757211 */ /* 0x080fe400010f0eff */
[----:B------:R-:W-:Y:S02]  /*cbd0*/  LEA.HI.X.SX32 R121, R148, R65, 0x1, P1 ;  /* 0x0000004194797211 */ /* 0x000fe400008f0eff */
[-C--:B------:R-:W-:Y:S02]  /*cbe0*/  LEA R122, P2, R150, R64.reuse, 0x1 ;  /* 0x00000040967a7211 */ /* 0x080fe400078408ff */
[----:B------:R-:W-:-:S02]  /*cbf0*/  LEA R126, P1, R154, R64, 0x1 ;  /* 0x000000409a7e7211 */ /* 0x000fc400078208ff */
[C---:B------:R-:W-:Y:S02]  /*cc00*/  LEA R198, R55.reuse, R196, 0x1 ;  /* 0x000000c437c67211 */ /* 0x040fe400078e08ff */
[-C--:B------:R-:W-:Y:S02]  /*cc10*/  LEA.HI.X.SX32 R123, R150, R65.reuse, 0x1, P2 ;  /* 0x00000041967b7211 */ /* 0x080fe400010f0eff */
[-C--:B------:R-:W-:Y:S01]  /*cc20*/  LEA.HI.X.SX32 R127, R154, R65.reuse, 0x1, P1 ;  /* 0x000000419a7f7211 */ /* 0x080fe200008f0eff */
[C---:B------:R-:W-:Y:S01]  /*cc30*/  IMAD R200, R55.reuse, 0x2, R198 ;  /* 0x0000000237c87824 */ /* 0x040fe200078e02c6 */
[-C--:B------:R-:W-:Y:S02]  /*cc40*/  LEA R128, P2, R156, R64.reuse, 0x1 ;  /* 0x000000409c807211 */ /* 0x080fe400078408ff */
[----:B------:R-:W-:Y:S01]  /*cc50*/  LEA R134, P1, R160, R64, 0x1 ;  /* 0x00000040a0867211 */ /* 0x000fe200078208ff */
[----:B------:R-:W-:Y:S01]  /*cc60*/  IMAD R202, R55, 0x2, R200 ;  /* 0x0000000237ca7824 */ /* 0x000fe200078e02c8 */
[----:B------:R-:W-:-:S02]  /*cc70*/  LEA.HI.X.SX32 R129, R156, R65, 0x1, P2 ;  /* 0x000000419c817211 */ /* 0x000fc400010f0eff */
[-C--:B------:R-:W-:Y:S02]  /*cc80*/  LEA.HI.X.SX32 R135, R160, R65.reuse, 0x1, P1 ;  /* 0x00000041a0877211 */ /* 0x080fe400008f0eff */
[-C--:B------:R-:W-:Y:S02]  /*cc90*/  LEA R136, P2, R162, R64.reuse, 0x1 ;  /* 0x00000040a2887211 */ /* 0x080fe400078408ff */
[-C--:B------:R-:W-:Y:S02]  /*cca0*/  LEA R140, P1, R166, R64.reuse, 0x1 ;  /* 0x00000040a68c7211 */ /* 0x080fe400078208ff */
[-C--:B------:R-:W-:Y:S02]  /*ccb0*/  LEA.HI.X.SX32 R137, R162, R65.reuse, 0x1, P2 ;  /* 0x00000041a2897211 */ /* 0x080fe400010f0eff */
[----:B------:R-:W-:Y:S02]  /*ccc0*/  LEA.HI.X.SX32 R141, R166, R65, 0x1, P1 ;  /* 0x00000041a68d7211 */ /* 0x000fe400008f0eff */
[----:B------:R-:W-:-:S02]  /*ccd0*/  LEA R124, P3, R152, R64, 0x1 ;  /* 0x00000040987c7211 */ /* 0x000fc400078608ff */
[-C--:B------:R-:W-:Y:S02]  /*cce0*/  LEA R142, P2, R168, R64.reuse, 0x1 ;  /* 0x00000040a88e7211 */ /* 0x080fe400078408ff */
[----:B------:R-:W-:Y:S02]  /*ccf0*/  LEA R146, P1, R172, R64, 0x1 ;  /* 0x00000040ac927211 */ /* 0x000fe400078208ff */
[C---:B------:R-:W-:Y:S02]  /*cd00*/  LEA R204, R55.reuse, R202, 0x1 ;  /* 0x000000ca37cc7211 */ /* 0x040fe400078e08ff */
[-C--:B------:R-:W-:Y:S02]  /*cd10*/  LEA.HI.X.SX32 R125, R152, R65.reuse, 0x1, P3 ;  /* 0x00000041987d7211 */ /* 0x080fe400018f0eff */
[-C--:B------:R-:W-:Y:S01]  /*cd20*/  LEA.HI.X.SX32 R143, R168, R65.reuse, 0x1, P2 ;  /* 0x00000041a88f7211 */ /* 0x080fe200010f0eff */
[----:B------:R-:W-:Y:S01]  /*cd30*/  IMAD R206, R55, 0x2, R204 ;  /* 0x0000000237ce7824 */ /* 0x000fe200078e02cc */
[----:B------:R-:W-:-:S02]  /*cd40*/  LEA.HI.X.SX32 R147, R172, R65, 0x1, P1 ;  /* 0x00000041ac937211 */ /* 0x000fc400008f0eff */
[-C--:B------:R-:W-:Y:S02]  /*cd50*/  LEA R148, P2, R174, R64.reuse, 0x1 ;  /* 0x00000040ae947211 */ /* 0x080fe400078408ff */
[-C--:B------:R-:W-:Y:S02]  /*cd60*/  LEA R152, P1, R132, R64.reuse, 0x1 ;  /* 0x0000004084987211 */ /* 0x080fe400078208ff */
[-C--:B------:R-:W-:Y:S02]  /*cd70*/  LEA.HI.X.SX32 R149, R174, R65.reuse, 0x1, P2 ;  /* 0x00000041ae957211 */ /* 0x080fe400010f0eff */
[----:B------:R-:W-:Y:S01]  /*cd80*/  LEA.HI.X.SX32 R153, R132, R65, 0x1, P1 ;  /* 0x0000004184997211 */ /* 0x000fe200008f0eff */
[----:B------:R-:W-:Y:S01]  /*cd90*/  IMAD R132, R55, 0x2, R206 ;  /* 0x0000000237847824 */ /* 0x000fe200078e02ce */
[-C--:B------:R-:W-:Y:S02]  /*cda0*/  LEA R154, P2, R178, R64.reuse, 0x1 ;  /* 0x00000040b29a7211 */ /* 0x080fe400078408ff */
[----:B------:R-:W-:-:S02]  /*cdb0*/  LEA R130, P3, R158, R64, 0x1 ;  /* 0x000000409e827211 */ /* 0x000fc400078608ff */
[-C--:B------:R-:W-:Y:S02]  /*cdc0*/  LEA.HI.X.SX32 R155, R178, R65.reuse, 0x1, P2 ;  /* 0x00000041b29b7211 */ /* 0x080fe400010f0eff */
[----:B------:R-:W-:Y:S02]  /*cdd0*/  LEA.HI.X.SX32 R131, R158, R65, 0x1, P3 ;  /* 0x000000419e837211 */ /* 0x000fe400018f0eff */
[----:B------:R-:W-:Y:S02]  /*cde0*/  LEA R160, P2, R6, R64, 0x1 ;  /* 0x0000004006a07211 */ /* 0x000fe400078408ff */
[----:B------:R-:W-:Y:S02]  /*cdf0*/  LEA R208, R55, R132, 0x1 ;  /* 0x0000008437d07211 */ /* 0x000fe400078e08ff */
[-C--:B------:R-:W-:Y:S02]  /*ce00*/  LEA R138, P3, R164, R64.reuse, 0x1 ;  /* 0x00000040a48a7211 */ /* 0x080fe400078608ff */
[----:B------:R-:W-:-:S02]  /*ce10*/  LEA R158, P1, R182, R64, 0x1 ;  /* 0x00000040b69e7211 */ /* 0x000fc400078208ff */
[-C--:B------:R-:W-:Y:S01]  /*ce20*/  LEA.HI.X.SX32 R161, R6, R65.reuse, 0x1, P2 ;  /* 0x0000004106a17211 */ /* 0x080fe200010f0eff */
[C---:B------:R-:W-:Y:S01]  /*ce30*/  IMAD R6, R55.reuse, 0x2, R208 ;  /* 0x0000000237067824 */ /* 0x040fe200078e02d0 */
[-C--:B------:R-:W-:Y:S02]  /*ce40*/  LEA.HI.X.SX32 R139, R164, R65.reuse, 0x1, P3 ;  /* 0x00000041a48b7211 */ /* 0x080fe400018f0eff */
[-C--:B------:R-:W-:Y:S01]  /*ce50*/  LEA R144, P3, R170, R64.reuse, 0x1 ;  /* 0x00000040aa907211 */ /* 0x080fe200078608ff */
[----:B------:R-:W-:Y:S01]  /*ce60*/  IMAD R210, R55, 0x2, R6 ;  /* 0x0000000237d27824 */ /* 0x000fe200078e0206 */
[-C--:B------:R-:W-:Y:S02]  /*ce70*/  LEA.HI.X.SX32 R159, R182, R65.reuse, 0x1, P1 ;  /* 0x00000041b69f7211 */ /* 0x080fe400008f0eff */
[----:B------:R-:W-:Y:S02]  /*ce80*/  LEA R164, P1, R4, R64, 0x1 ;  /* 0x0000004004a47211 */ /* 0x000fe400078208ff */
[----:B------:R-:W-:-:S02]  /*ce90*/  LEA.HI.X.SX32 R145, R170, R65, 0x1, P3 ;  /* 0x00000041aa917211 */ /* 0x000fc400018f0eff */
[----:B------:R-:W-:Y:S02]  /*cea0*/  LEA R150, P3, R176, R64, 0x1 ;  /* 0x00000040b0967211 */ /* 0x000fe400078608ff */
[-C--:B------:R-:W-:Y:S02]  /*ceb0*/  LEA.HI.X.SX32 R165, R4, R65.reuse, 0x1, P1 ;  /* 0x0000004104a57211 */ /* 0x080fe400008f0eff */
[C---:B------:R-:W-:Y:S02]  /*cec0*/  LEA R4, R55.reuse, R210, 0x1 ;  /* 0x000000d237047211 */ /* 0x040fe400078e08ff */
[----:B------:R-:W-:Y:S02]  /*ced0*/  LEA.HI.X.SX32 R151, R176, R65, 0x1, P3 ;  /* 0x00000041b0977211 */ /* 0x000fe400018f0eff */
[-C--:B------:R-:W-:Y:S01]  /*cee0*/  LEA R156, P3, R180, R64.reuse, 0x1 ;  /* 0x00000040b49c7211 */ /* 0x080fe200078608ff */
[----:B------:R-:W-:Y:S01]  /*cef0*/  IMAD R212, R55, 0x2, R4 ;  /* 0x0000000237d47824 */ /* 0x000fe200078e0204 */
[----:B------:R-:W-:-:S02]  /*cf00*/  LEA R166, P2, R186, R64, 0x1 ;  /* 0x00000040baa67211 */ /* 0x000fc400078408ff */
[-C--:B------:R-:W-:Y:S01]  /*cf10*/  LEA.HI.X.SX32 R157, R180, R65.reuse, 0x1, P3 ;  /* 0x00000041b49d7211 */ /* 0x080fe200018f0eff */
[C---:B------:R-:W-:Y:S01]  /*cf20*/  IMAD R214, R55.reuse, 0x2, R212 ;  /* 0x0000000237d67824 */ /* 0x040fe200078e02d4 */
[-C--:B------:R-:W-:Y:S02]  /*cf30*/  LEA R162, P3, R184, R64.reuse, 0x1 ;  /* 0x00000040b8a27211 */ /* 0x080fe400078608ff */
[-C--:B------:R-:W-:Y:S02]  /*cf40*/  LEA.HI.X.SX32 R167, R186, R65.reuse, 0x1, P2 ;  /* 0x00000041baa77211 */ /* 0x080fe400010f0eff */
[----:B------:R-:W-:Y:S02]  /*cf50*/  LEA.HI.X.SX32 R163, R184, R65, 0x1, P3 ;  /* 0x00000041b8a37211 */ /* 0x000fe400018f0eff */
[----:B------:R-:W-:Y:S02]  /*cf60*/  LEA R168, P3, R188, R64, 0x1 ;  /* 0x00000040bca87211 */ /* 0x000fe400078608ff */
[----:B------:R-:W-:-:S02]  /*cf70*/  LEA R216, R55, R214, 0x1 ;  /* 0x000000d637d87211 */ /* 0x000fc400078e08ff */
[-C--:B------:R-:W-:Y:S02]  /*cf80*/  LEA.HI.X.SX32 R169, R188, R65.reuse, 0x1, P3 ;  /* 0x00000041bca97211 */ /* 0x080fe400018f0eff */
[-C--:B------:R-:W-:Y:S01]  /*cf90*/  LEA R174, P3, R194, R64.reuse, 0x1 ;  /* 0x00000040c2ae7211 */ /* 0x080fe200078608ff */
[C---:B------:R-:W-:Y:S01]  /*cfa0*/  IMAD R218, R55.reuse, 0x2, R216 ;  /* 0x0000000237da7824 */ /* 0x040fe200078e02d8 */
[-C--:B------:R-:W-:Y:S02]  /*cfb0*/  LEA R170, P1, R190, R64.reuse, 0x1 ;  /* 0x00000040beaa7211 */ /* 0x080fe400078208ff */
[----:B------:R-:W-:Y:S01]  /*cfc0*/  LEA.HI.X.SX32 R175, R194, R65, 0x1, P3 ;  /* 0x00000041c2af7211 */ /* 0x000fe200018f0eff */
[----:B------:R-:W-:Y:S01]  /*cfd0*/  IMAD R220, R55, 0x2, R218 ;  /* 0x0000000237dc7824 */ /* 0x000fe200078e02da */
[-C--:B------:R-:W-:Y:S02]  /*cfe0*/  LEA R172, P2, R192, R64.reuse, 0x1 ;  /* 0x00000040c0ac7211 */ /* 0x080fe400078408ff */
[----:B------:R-:W-:-:S02]  /*cff0*/  LEA R180, P3, R200, R64, 0x1 ;  /* 0x00000040c8b47211 */ /* 0x000fc400078608ff */
[-C--:B------:R-:W-:Y:S02]  /*d000*/  LEA.HI.X.SX32 R171, R190, R65.reuse, 0x1, P1 ;  /* 0x00000041beab7211 */ /* 0x080fe400008f0eff */
[-C--:B------:R-:W-:Y:S02]  /*d010*/  LEA.HI.X.SX32 R173, R192, R65.reuse, 0x1, P2 ;  /* 0x00000041c0ad7211 */ /* 0x080fe400010f0eff */
[----:B------:R-:W-:Y:S02]  /*d020*/  LEA.HI.X.SX32 R181, R200, R65, 0x1, P3 ;  /* 0x00000041c8b57211 */ /* 0x000fe400018f0eff */
[-C--:B------:R-:W-:Y:S02]  /*d030*/  LEA R176, P1, R196, R64.reuse, 0x1 ;  /* 0x00000040c4b07211 */ /* 0x080fe400078208ff */
[-C--:B------:R-:W-:Y:S02]  /*d040*/  LEA R178, P2, R198, R64.reuse, 0x1 ;  /* 0x00000040c6b27211 */ /* 0x080fe400078408ff */
[----:B------:R-:W-:-:S02]  /*d050*/  LEA R186, P3, R206, R64, 0x1 ;  /* 0x00000040ceba7211 */ /* 0x000fc400078608ff */
[C---:B------:R-:W-:Y:S02]  /*d060*/  LEA R222, R55.reuse, R220, 0x1 ;  /* 0x000000dc37de7211 */ /* 0x040fe400078e08ff */
[-C--:B------:R-:W-:Y:S02]  /*d070*/  LEA.HI.X.SX32 R177, R196, R65.reuse, 0x1, P1 ;  /* 0x00000041c4b17211 */ /* 0x080fe400008f0eff */
[-C--:B------:R-:W-:Y:S01]  /*d080*/  LEA.HI.X.SX32 R179, R198, R65.reuse, 0x1, P2 ;  /* 0x00000041c6b37211 */ /* 0x080fe200010f0eff */
[----:B------:R-:W-:Y:S01]  /*d090*/  IMAD R224, R55, 0x2, R222 ;  /* 0x0000000237e07824 */ /* 0x000fe200078e02de */
[----:B------:R-:W-:Y:S02]  /*d0a0*/  LEA.HI.X.SX32 R187, R206, R65, 0x1, P3 ;  /* 0x00000041cebb7211 */ /* 0x000fe400018f0eff */
[-C--:B------:R-:W-:Y:S02]  /*d0b0*/  LEA R182, P1, R202, R64.reuse, 0x1 ;  /* 0x00000040cab67211 */ /* 0x080fe400078208ff */
[----:B------:R-:W-:-:S02]  /*d0c0*/  LEA R184, P2, R204, R64, 0x1 ;  /* 0x00000040ccb87211 */ /* 0x000fc400078408ff */
[-C--:B------:R-:W-:Y:S02]  /*d0d0*/  LEA R192, P3, R6, R64.reuse, 0x1 ;  /* 0x0000004006c07211 */ /* 0x080fe400078608ff */
[-C--:B------:R-:W-:Y:S02]  /*d0e0*/  LEA.HI.X.SX32 R183, R202, R65.reuse, 0x1, P1 ;  /* 0x00000041cab77211 */ /* 0x080fe400008f0eff */
[-C--:B------:R-:W-:Y:S02]  /*d0f0*/  LEA.HI.X.SX32 R185, R204, R65.reuse, 0x1, P2 ;  /* 0x00000041ccb97211 */ /* 0x080fe400010f0eff */
[----:B------:R-:W-:Y:S01]  /*d100*/  LEA.HI.X.SX32 R193, R6, R65, 0x1, P3 ;  /* 0x0000004106c17211 */ /* 0x000fe200018f0eff */
[----:B------:R-:W-:Y:S01]  /*d110*/  IMAD R6, R55, 0x2, R224 ;  /* 0x0000000237067824 */ /* 0x000fe200078e02e0 */
[-C--:B------:R-:W-:Y:S02]  /*d120*/  LEA R188, P1, R132, R64.reuse, 0x1 ;  /* 0x0000004084bc7211 */ /* 0x080fe400078208ff */
        /* <DEDUP_REMOVED lines=10> */
[C---:B------:R-:W-:Y:S01]  /*d1d0*/  IMAD R226, R55.reuse, 0x2, R4 ;  /* 0x0000000237e27824 */ /* 0x040fe200078e0204 */
[-C--:B------:R-:W-:Y:S02]  /*d1e0*/  LEA.HI.X.SX32 R199, R212, R65.reuse, 0x1, P3 ;  /* 0x00000041d4c77211 */ /* 0x080fe400018f0eff */
[----:B------:R-:W-:Y:S02]  /*d1f0*/  LEA R200, P1, R214, R64, 0x1 ;  /* 0x00000040d6c87211 */ /* 0x000fe400078208ff */
[C---:B------:R-:W-:Y:S02]  /*d200*/  LEA R228, R55.reuse, R226, 0x1 ;  /* 0x000000e237e47211 */ /* 0x040fe400078e08ff */
[-C--:B------:R-:W-:Y:S02]  /*d210*/  LEA R204, P3, R218, R64.reuse, 0x1 ;  /* 0x00000040dacc7211 */ /* 0x080fe400078608ff */
[----:B------:R-:W-:Y:S01]  /*d220*/  LEA.HI.X.SX32 R201, R214, R65, 0x1, P1 ;  /* 0x00000041d6c97211 */ /* 0x000fe200008f0eff */
[----:B------:R-:W-:Y:S01]  /*d230*/  IMAD R230, R55, 0x2, R228 ;  /* 0x0000000237e67824 */ /* 0x000fe200078e02e4 */
[----:B------:R-:W-:-:S02]  /*d240*/  LEA R202, P2, R216, R64, 0x1 ;  /* 0x00000040d8ca7211 */ /* 0x000fc400078408ff */
[-C--:B------:R-:W-:Y:S01]  /*d250*/  LEA.HI.X.SX32 R205, R218, R65.reuse, 0x1, P3 ;  /* 0x00000041dacd7211 */ /* 0x080fe200018f0eff */
[----:B------:R-:W-:Y:S01]  /*d260*/  IMAD R232, R55, 0x2, R230 ;  /* 0x0000000237e87824 */ /* 0x000fe200078e02e6 */
[-C--:B------:R-:W-:Y:S02]  /*d270*/  LEA R206, P1, R220, R64.reuse, 0x1 ;  /* 0x00000040dcce7211 */ /* 0x080fe400078208ff */
[-C--:B------:R-:W-:Y:S02]  /*d280*/  LEA R210, P3, R224, R64.reuse, 0x1 ;  /* 0x00000040e0d27211 */ /* 0x080fe400078608ff */
[-C--:B------:R-:W-:Y:S02]  /*d290*/  LEA.HI.X.SX32 R203, R216, R65.reuse, 0x1, P2 ;  /* 0x00000041d8cb7211 */ /* 0x080fe400010f0eff */
[----:B------:R-:W-:Y:S02]  /*d2a0*/  LEA.HI.X.SX32 R207, R220, R65, 0x1, P1 ;  /* 0x00000041dccf7211 */ /* 0x000fe400008f0eff */
[----:B------:R-:W-:-:S02]  /*d2b0*/  LEA R208, P2, R222, R64, 0x1 ;  /* 0x00000040ded07211 */ /* 0x000fc400078408ff */
[-C--:B------:R-:W-:Y:S02]  /*d2c0*/  LEA.HI.X.SX32 R211, R224, R65.reuse, 0x1, P3 ;  /* 0x00000041e0d37211 */ /* 0x080fe400018f0eff */
[-C--:B------:R-:W-:Y:S02]  /*d2d0*/  LEA R212, P1, R6, R64.reuse, 0x1 ;  /* 0x0000004006d47211 */ /* 0x080fe400078208ff */
[----:B------:R-:W-:Y:S02]  /*d2e0*/  LEA R216, P3, R4, R64, 0x1 ;  /* 0x0000004004d87211 */ /* 0x000fe400078608ff */
[----:B------:R-:W-:Y:S02]  /*d2f0*/  LEA R234, R55, R232, 0x1 ;  /* 0x000000e837ea7211 */ /* 0x000fe400078e08ff */
[-C--:B------:R-:W-:Y:S02]  /*d300*/  LEA.HI.X.SX32 R209, R222, R65.reuse, 0x1, P2 ;  /* 0x00000041ded17211 */ /* 0x080fe400010f0eff */
[----:B------:R-:W-:-:S02]  /*d310*/  LEA.HI.X.SX32 R213, R6, R65, 0x1, P1 ;  /* 0x0000004106d57211 */ /* 0x000fc400008f0eff */
[-C--:B------:R-:W-:Y:S02]  /*d320*/  LEA R214, P2, R132, R64.reuse, 0x1 ;  /* 0x0000004084d67211 */ /* 0x080fe400078408ff */
[-C--:B------:R-:W-:Y:S01]  /*d330*/  LEA.HI.X.SX32 R217, R4, R65.reuse, 0x1, P3 ;  /* 0x0000004104d97211 */ /* 0x080fe200018f0eff */
[C---:B------:R-:W-:Y:S01]  /*d340*/  IMAD R4, R55.reuse, 0x2, R234 ;  /* 0x0000000237047824 */ /* 0x040fe200078e02ea */
[-C--:B------:R-:W-:Y:S02]  /*d350*/  LEA R218, P1, R226, R64.reuse, 0x1 ;  /* 0x00000040e2da7211 */ /* 0x080fe400078208ff */
[-C--:B------:R-:W-:Y:S01]  /*d360*/  LEA.HI.X.SX32 R215, R132, R65.reuse, 0x1, P2 ;  /* 0x0000004184d77211 */ /* 0x080fe200010f0eff */
[----:B------:R-:W-:Y:S01]  /*d370*/  IMAD R6, R55, 0x2, R4 ;  /* 0x0000000237067824 */ /* 0x000fe200078e0204 */
[----:B------:R-:W-:Y:S02]  /*d380*/  LEA.HI.X.SX32 R219, R226, R65, 0x1, P1 ;  /* 0x00000041e2db7211 */ /* 0x000fe400008f0eff */
[----:B------:R-:W-:-:S02]  /*d390*/  LEA R220, P2, R228, R64, 0x1 ;  /* 0x00000040e4dc7211 */ /* 0x000fc400078408ff */
[-C--:B------:R-:W-:Y:S02]  /*d3a0*/  LEA R222, P3, R230, R64.reuse, 0x1 ;  /* 0x00000040e6de7211 */ /* 0x080fe400078608ff */
[-C--:B------:R-:W-:Y:S02]  /*d3b0*/  LEA R224, P1, R232, R64.reuse, 0x1 ;  /* 0x00000040e8e07211 */ /* 0x080fe400078208ff */
[-C--:B------:R-:W-:Y:S02]  /*d3c0*/  LEA.HI.X.SX32 R221, R228, R65.reuse, 0x1, P2 ;  /* 0x00000041e4dd7211 */ /* 0x080fe400010f0eff */
[-C--:B------:R-:W-:Y:S02]  /*d3d0*/  LEA.HI.X.SX32 R223, R230, R65.reuse, 0x1, P3 ;  /* 0x00000041e6df7211 */ /* 0x080fe400018f0eff */
[----:B------:R-:W-:Y:S02]  /*d3e0*/  LEA.HI.X.SX32 R225, R232, R65, 0x1, P1 ;  /* 0x00000041e8e17211 */ /* 0x000fe400008f0eff */
[----:B------:R-:W-:-:S02]  /*d3f0*/  LEA R228, P3, R4, R64, 0x1 ;  /* 0x0000004004e47211 */ /* 0x000fc400078608ff */
[----:B------:R-:W-:Y:S02]  /*d400*/  LEA R230, P1, R6, R64, 0x1 ;  /* 0x0000004006e67211 */ /* 0x000fe400078208ff */
[C---:B------:R-:W-:Y:S02]  /*d410*/  LEA R132, R55.reuse, R6, 0x1 ;  /* 0x0000000637847211 */ /* 0x040fe400078e08ff */
[-C--:B------:R-:W-:Y:S02]  /*d420*/  LEA.HI.X.SX32 R229, R4, R65.reuse, 0x1, P3 ;  /* 0x0000004104e57211 */ /* 0x080fe400018f0eff */
[----:B------:R-:W-:Y:S01]  /*d430*/  LEA.HI.X.SX32 R231, R6, R65, 0x1, P1 ;  /* 0x0000004106e77211 */ /* 0x000fe200008f0eff */
[C---:B------:R-:W-:Y:S01]  /*d440*/  IMAD R236, R55.reuse, 0x2, R132 ;  /* 0x0000000237ec7824 */ /* 0x040fe200078e0284 */
[----:B------:R-:W2:Y:S01]  /*d450*/  LDS.128 R4, [R54] ;  /* 0x0000000036047984 */ /* 0x000ea20000000c00 */
[----:B------:R-:W-:Y:S02]  /*d460*/  LEA R226, P2, R234, R64, 0x1 ;  /* 0x00000040eae27211 */ /* 0x000fe400078408ff */
[----:B------:R-:W-:Y:S01]  /*d470*/  IMAD R55, R55, 0x2, R236 ;  /* 0x0000000237377824 */ /* 0x000fe200078e02ec */
[----:B0-----:R-:W-:-:S02]  /*d480*/  PRMT R17, R43, 0x7632, R17 ;  /* 0x000076322b117816 */ /* 0x001fc40000000011 */
[-C--:B------:R-:W-:Y:S02]  /*d490*/  LEA.HI.X.SX32 R227, R234, R65.reuse, 0x1, P2 ;  /* 0x00000041eae37211 */ /* 0x080fe400010f0eff */
[-C--:B------:R-:W-:Y:S02]  /*d4a0*/  LEA R232, P2, R132, R64.reuse, 0x1 ;  /* 0x0000004084e87211 */ /* 0x080fe400078408ff */
[-C--:B------:R-:W-:Y:S02]  /*d4b0*/  LEA R234, P3, R236, R64.reuse, 0x1 ;  /* 0x00000040ecea7211 */ /* 0x080fe400078608ff */
[----:B------:R-:W-:Y:S02]  /*d4c0*/  LEA R64, P4, R55, R64, 0x1 ;  /* 0x0000004037407211 */ /* 0x000fe400078808ff */
[-C--:B------:R-:W-:Y:S02]  /*d4d0*/  LEA.HI.X.SX32 R233, R132, R65.reuse, 0x1, P2 ;  /* 0x0000004184e97211 */ /* 0x080fe400010f0eff */
[----:B------:R-:W-:-:S02]  /*d4e0*/  LEA.HI.X.SX32 R235, R236, R65, 0x1, P3 ;  /* 0x00000041eceb7211 */ /* 0x000fc400018f0eff */
[----:B------:R-:W-:Y:S02]  /*d4f0*/  LEA.HI.X.SX32 R65, R55, R65, 0x1, P4 ;  /* 0x0000004137417211 */ /* 0x000fe400020f0eff */
[----:B------:R-:W-:Y:S02]  /*d500*/  PRMT R55, R42, 0x7632, R55 ;  /* 0x000076322a377816 */ /* 0x000fe40000000037 */
[----:B-1----:R-:W-:Y:S02]  /*d510*/  PRMT R19, R48, 0x7632, R19 ;  /* 0x0000763230137816 */ /* 0x002fe40000000013 */
[----:B------:R-:W-:Y:S01]  /*d520*/  PRMT R3, R50, 0x7632, R3 ;  /* 0x0000763232037816 */ /* 0x000fe20000000003 */
[----:B------:R0:W-:Y:S04]  /*d530*/  STG.E.U16 desc[UR10][R26.64], R55 ;  /* 0x000000371a007986 */ /* 0x0001e8000c10150a */
[----:B------:R1:W-:Y:S04]  /*d540*/  STG.E.U16 desc[UR10][R36.64], R43 ;  /* 0x0000002b24007986 */ /* 0x0003e8000c10150a */
[----:B------:R3:W-:Y:S04]  /*d550*/  STG.E.U16 desc[UR10][R24.64], R17 ;  /* 0x0000001118007986 */ /* 0x0007e8000c10150a */
[----:B------:R4:W-:Y:S01]  /*d560*/  STG.E.U16 desc[UR10][R38.64], R48 ;  /* 0x0000003026007986 */ /* 0x0009e2000c10150a */
[----:B0-----:R-:W-:-:S02]  /*d570*/  PRMT R55, R8, 0x7632, R55 ;  /* 0x0000763208377816 */ /* 0x001fc40000000037 */
[----:B--2---:R-:W-:Y:S01]  /*d580*/  PRMT R16, R4, 0x7632, R16 ;  /* 0x0000763204107816 */ /* 0x004fe20000000010 */
[----:B------:R0:W-:Y:S01]  /*d590*/  STG.E.U16 desc[UR10][R40.64], R19 ;  /* 0x0000001328007986 */ /* 0x0001e2000c10150a */
[----:B-1----:R-:W-:Y:S02]  /*d5a0*/  PRMT R37, R51, 0x7632, R37 ;  /* 0x0000763233257816 */ /* 0x002fe40000000025 */
[----:B------:R-:W-:Y:S01]  /*d5b0*/  PRMT R43, R62, 0x7632, R43 ;  /* 0x000076323e2b7816 */ /* 0x000fe2000000002b */
[----:B------:R1:W-:Y:S01]  /*d5c0*/  STG.E.U16 desc[UR10][R52.64], R49 ;  /* 0x0000003134007986 */ /* 0x0003e2000c10150a */
[----:B---3--:R-:W-:Y:S02]  /*d5d0*/  PRMT R25, R49, 0x7632, R25 ;  /* 0x0000763231197816 */ /* 0x008fe40000000019 */
[----:B----4-:R-:W-:-:S03]  /*d5e0*/  PRMT R39, R60, 0x7632, R39 ;  /* 0x000076323c277816 */ /* 0x010fc60000000027 */
[----:B------:R-:W-:Y:S01]  /*d5f0*/  STG.E.U16 desc[UR10][R66.64], R25 ;  /* 0x0000001942007986 */ /* 0x000fe2000c10150a */
[----:B0-----:R-:W-:-:S03]  /*d600*/  PRMT R41, R61, 0x7632, R41 ;  /* 0x000076323d297816 */ /* 0x001fc60000000029 */
[----:B------:R0:W-:Y:S01]  /*d610*/  STG.E.U16 desc[UR10][R68.64], R50 ;  /* 0x0000003244007986 */ /* 0x0001e2000c10150a */
[----:B-1----:R-:W-:-:S03]  /*d620*/  PRMT R49, R5, 0x7632, R49 ;  /* 0x0000763205317816 */ /* 0x002fc60000000031 */
[----:B------:R1:W-:Y:S01]  /*d630*/  STG.E.U16 desc[UR10][R70.64], R3 ;  /* 0x0000000346007986 */ /* 0x0003e2000c10150a */
[----:B------:R-:W-:-:S03]  /*d640*/  PRMT R53, R7, 0x7632, R53 ;  /* 0x0000763207357816 */ /* 0x000fc60000000035 */
[----:B------:R2:W-:Y:S04]  /*d650*/  STG.E.U16 desc[UR10][R72.64], R51 ;  /* 0x0000003348007986 */ /* 0x0005e8000c10150a */
[----:B------:R3:W-:Y:S01]  /*d660*/  STG.E.U16 desc[UR10][R74.64], R37 ;  /* 0x000000254a007986 */ /* 0x0007e2000c10150a */
[----:B0-----:R-:W-:-:S03]  /*d670*/  PRMT R68, R14, 0x7632, R68 ;  /* 0x000076320e447816 */ /* 0x001fc60000000044 */
[----:B------:R0:W-:Y:S01]  /*d680*/  STG.E.U16 desc[UR10][R76.64], R60 ;  /* 0x0000003c4c007986 */ /* 0x0001e2000c10150a */
[----:B-1----:R-:W-:Y:S02]  /*d690*/  PRMT R3, R63, 0x7632, R3 ;  /* 0x000076323f037816 */ /* 0x002fe40000000003 */
[----:B------:R-:W-:Y:S01]  /*d6a0*/  PRMT R70, R15, 0x7632, R70 ;  /* 0x000076320f467816 */ /* 0x000fe20000000046 */
[----:B------:R1:W-:Y:S01]  /*d6b0*/  STG.E.U16 desc[UR10][R78.64], R39 ;  /* 0x000000274e007986 */ /* 0x0003e2000c10150a */
[----:B--2---:R-:W-:Y:S02]  /*d6c0*/  PRMT R51, R6, 0x7632, R51 ;  /* 0x0000763206337816 */ /* 0x004fe40000000033 */
[----:B------:R-:W-:Y:S01]  /*d6d0*/  PRMT R72, R20, 0x7632, R72 ;  /* 0x0000763214487816 */ /* 0x000fe20000000048 */
[----:B------:R2:W-:Y:S01]  /*d6e0*/  STG.E.U16 desc[UR10][R80.64], R61 ;  /* 0x0000003d50007986 */ /* 0x0005e2000c10150a */
[----:B---3--:R-:W-:-:S03]  /*d6f0*/  PRMT R74, R21, 0x7632, R74 ;  /* 0x00007632154a7816 */ /* 0x008fc6000000004a */
[----:B------:R3:W-:Y:S01]  /*d700*/  STG.E.U16 desc[UR10][R82.64], R41 ;  /* 0x0000002952007986 */ /* 0x0007e2000c10150a */
[----:B0-----:R-:W-:-:S03]  /*d710*/  PRMT R76, R22, 0x7632, R76 ;  /* 0x00007632164c7816 */ /* 0x001fc6000000004c */
[----:B------:R0:W-:Y:S01]  /*d720*/  STG.E.U16 desc[UR10][R84.64], R62 ;  /* 0x0000003e54007986 */ /* 0x0001e2000c10150a */
[----:B-1----:R-:W-:-:S03]  /*d730*/  PRMT R78, R23, 0x7632, R78 ;  /* 0x00007632174e7816 */ /* 0x002fc6000000004e */
        /* <DEDUP_REMOVED lines=13> */
[----:B---3--:R-:W-:Y:S02]  /*d810*/  PRMT R3, R9, 0x7632, R3 ;  /* 0x0000763209037816 */ /* 0x008fe40000000003 */
[----:B------:R-:W-:Y:S01]  /*d820*/  PRMT R90, R29, 0x7632, R90 ;  /* 0x000076321d5a7816 */ /* 0x000fe2000000005a */
[----:B------:R3:W-:Y:S01]  /*d830*/  STG.E.U16 desc[UR10][R98.64], R49 ;  /* 0x0000003162007986 */ /* 0x0007e2000c10150a */
[----:B0-----:R-:W-:Y:S02]  /*d840*/  PRMT R4, R10, 0x7632, R4 ;  /* 0x000076320a047816 */ /* 0x001fe40000000004 */
[----:B------:R-:W-:Y:S01]  /*d850*/  PRMT R92, R30, 0x7632, R92 ;  /* 0x000076321e5c7816 */ /* 0x000fe2000000005c */
        /* <DEDUP_REMOVED lines=12> */
[----:B--2---:R-:W-:Y:S01]  /*d920*/  PRMT R104, R56, 0x7632, R104 ;  /* 0x0000763238687816 */ /* 0x004fe20000000068 */
[----:B------:R-:W2:Y:S02]  /*d930*/  LDC.64 R6, c[0x0][0x3a0] ;  /* 0x0000e800ff067b82 */ /* 0x000ea40000000a00 */
[----:B------:R-:W-:Y:S01]  /*d940*/  STG.E.U16 desc[UR10][R112.64], R9 ;  /* 0x0000000970007986 */ /* 0x000fe2000c10150a */
[----:B---3--:R-:W-:-:S03]  /*d950*/  PRMT R106, R57, 0x7632, R106 ;  /* 0x00007632396a7816 */ /* 0x008fc6000000006a */
[----:B------:R3:W-:Y:S01]  /*d960*/  STG.E.U16 desc[UR10][R114.64], R3 ;  /* 0x0000000372007986 */ /* 0x0007e2000c10150a */
[----:B0-----:R-:W-:-:S03]  /*d970*/  PRMT R108, R58, 0x7632, R108 ;  /* 0x000076323a6c7816 */ /* 0x001fc6000000006c */
[----:B------:R-:W-:Y:S01]  /*d980*/  STG.E.U16 desc[UR10][R116.64], R10 ;  /* 0x0000000a74007986 */ /* 0x000fe2000c10150a */
[----:B-1----:R-:W-:-:S03]  /*d990*/  PRMT R110, R59, 0x7632, R110 ;  /* 0x000076323b6e7816 */ /* 0x002fc6000000006e */
[----:B------:R-:W-:Y:S04]  /*d9a0*/  STG.E.U16 desc[UR10][R118.64], R4 ;  /* 0x0000000476007986 */ /* 0x000fe8000c10150a */
[----:B------:R-:W-:Y:S01]  /*d9b0*/  STG.E.U16 desc[UR10][R120.64], R11 ;  /* 0x0000000b78007986 */ /* 0x000fe2000c10150a */
[----:B---3--:R-:W-:-:S03]  /*d9c0*/  IMAD.SHL.U32 R3, R237, 0x4, RZ ;  /* 0x00000004ed037824 */ /* 0x008fc600078e00ff */
[----:B------:R-:W-:Y:S04]  /*d9d0*/  STG.E.U16 desc[UR10][R122.64], R61 ;  /* 0x0000003d7a007986 */ /* 0x000fe8000c10150a */
[----:B------:R-:W-:Y:S04]  /*d9e0*/  STG.E.U16 desc[UR10][R124.64], R12 ;  /* 0x0000000c7c007986 */ /* 0x000fe8000c10150a */
[----:B------:R-:W-:Y:S04]  /*d9f0*/  STG.E.U16 desc[UR10][R126.64], R63 ;  /* 0x0000003f7e007986 */ /* 0x000fe8000c10150a */
[----:B------:R-:W-:Y:S04]  /*da00*/  STG.E.U16 desc[UR10][R128.64], R13 ;  /* 0x0000000d80007986 */ /* 0x000fe8000c10150a */
[----:B------:R0:W-:Y:S04]  /*da10*/  STG.E.U16 desc[UR10][R130.64], R5 ;  /* 0x0000000582007986 */ /* 0x0001e8000c10150a */
[----:B------:R-:W-:Y:S04]  /*da20*/  STG.E.U16 desc[UR10][R134.64], R14 ;  /* 0x0000000e86007986 */ /* 0x000fe8000c10150a */
[----:B------:R-:W1:Y:S04]  /*da30*/  LDS.128 R52, [R54+0x1000] ;  /* 0x0010000036347984 */ /* 0x000e680000000c00 */
[----:B------:R-:W-:Y:S01]  /*da40*/  STG.E.U16 desc[UR10][R136.64], R68 ;  /* 0x0000004488007986 */ /* 0x000fe2000c10150a */
[----:B0-----:R-:W-:-:S02]  /*da50*/  LOP3.LUT R5, R0, 0x1f0, RZ, 0xc0, !PT ;  /* 0x000001f000057812 */ /* 0x001fc400078ec0ff */
[----:B------:R-:W-:Y:S01]  /*da60*/  LOP3.LUT R0, R239, 0xff, RZ, 0xc0, !PT ;  /* 0x000000ffef007812 */ /* 0x000fe200078ec0ff */
[----:B------:R-:W-:Y:S03]  /*da70*/  STG.E.U16 desc[UR10][R138.64], R15 ;  /* 0x0000000f8a007986 */ /* 0x000fe6000c10150a */
[----:B------:R-:W-:Y:S01]  /*da80*/  ISETP.GE.U32.AND P1, PT, R0, 0x80, PT ;  /* 0x000000800000780c */ /* 0x000fe20003f26070 */
[----:B------:R-:W-:Y:S01]  /*da90*/  STG.E.U16 desc[UR10][R140.64], R70 ;  /* 0x000000468c007986 */ /* 0x000fe2000c10150a */
[----:B------:R-:W-:-:S03]  /*daa0*/  IMAD.HI R0, R237, 0x4, RZ ;  /* 0x00000004ed007827 */ /* 0x000fc600078e02ff */
[----:B------:R-:W-:Y:S04]  /*dab0*/  STG.E.U16 desc[UR10][R142.64], R20 ;  /* 0x000000148e007986 */ /* 0x000fe8000c10150a */
[----:B------:R-:W-:Y:S04]  /*dac0*/  STG.E.U16 desc[UR10][R144.64], R72 ;  /* 0x0000004890007986 */ /* 0x000fe8000c10150a */
[----:B------:R-:W-:Y:S04]  /*dad0*/  STG.E.U16 desc[UR10][R146.64], R21 ;  /* 0x0000001592007986 */ /* 0x000fe8000c10150a */
[----:B------:R-:W-:Y:S04]  /*dae0*/  STG.E.U16 desc[UR10][R148.64], R74 ;  /* 0x0000004a94007986 */ /* 0x000fe8000c10150a */
[----:B------:R-:W-:Y:S04]  /*daf0*/  STG.E.U16 desc[UR10][R150.64], R22 ;  /* 0x0000001696007986 */ /* 0x000fe8000c10150a */
[----:B------:R-:W-:Y:S04]  /*db00*/  STG.E.U16 desc[UR10][R152.64], R76 ;  /* 0x0000004c98007986 */ /* 0x000fe8000c10150a */
[----:B------:R-:W-:Y:S01]  /*db10*/  STG.E.U16 desc[UR10][R154.64], R23 ;  /* 0x000000179a007986 */ /* 0x000fe2000c10150a */
[----:B-1----:R-:W-:-:S02]  /*db20*/  PRMT R112, R52, 0x7632, R112 ;  /* 0x0000763234707816 */ /* 0x002fc40000000070 */
[----:B------:R-:W-:Y:S01]  /*db30*/  PRMT R114, R53, 0x7632, R114 ;  /* 0x0000763235727816 */ /* 0x000fe20000000072 */
[----:B------:R-:W-:Y:S01]  /*db40*/  STG.E.U16 desc[UR10][R156.64], R78 ;  /* 0x0000004e9c007986 */ /* 0x000fe2000c10150a */
[----:B------:R-:W-:-:S03]  /*db50*/  PRMT R116, R54, 0x7632, R116 ;  /* 0x0000763236747816 */ /* 0x000fc60000000074 */
[----:B------:R0:W-:Y:S04]  /*db60*/  STG.E.U16 desc[UR10][R158.64], R32 ;  /* 0x000000209e007986 */ /* 0x0001e8000c10150a */
[----:B------:R-:W-:Y:S04]  /*db70*/  STG.E.U16 desc[UR10][R160.64], R80 ;  /* 0x00000050a0007986 */ /* 0x000fe8000c10150a */
[----:B------:R-:W-:Y:S04]  /*db80*/  STG.E.U16 desc[UR10][R162.64], R33 ;  /* 0x00000021a2007986 */ /* 0x000fe8000c10150a */
[----:B------:R-:W-:Y:S01]  /*db90*/  STG.E.U16 desc[UR10][R164.64], R82 ;  /* 0x00000052a4007986 */ /* 0x000fe2000c10150a */
[----:B0-----:R-:W-:-:S03]  /*dba0*/  PRMT R32, R55, 0x7632, R32 ;  /* 0x0000763237207816 */ /* 0x001fc60000000020 */
[----:B------:R-:W-:Y:S04]  /*dbb0*/  STG.E.U16 desc[UR10][R166.64], R34 ;  /* 0x00000022a6007986 */ /* 0x000fe8000c10150a */
        /* <DEDUP_REMOVED lines=34> */
[----:B------:R-:W-:Y:S01]  /*dde0*/  STG.E.U16 desc[UR10][R64.64], R32 ;  /* 0x0000002040007986 */ /* 0x000fe2000c10150a */
[----:B------:R-:W-:Y:S06]  /*ddf0*/  BAR.SYNC.DEFER_BLOCKING 0x0 ;  /* 0x0000000000007b1d */ /* 0x000fec0000010000 */
[----:B------:R2:W-:Y:S02]  /*de00*/  STSM.16.M88 [R2], R133 ;  /* 0x0000008502007844 */ /* 0x0005e40000000000 */
[----:B------:R-:W-:Y:S06]  /*de10*/  BAR.SYNC.DEFER_BLOCKING 0x0 ;  /* 0x0000000000007b1d */ /* 0x000fec0000010000 */
[----:B------:R-:W0:Y:S01]  /*de20*/  LDSM.16.M88 R5, [R5+UR6] ;  /* 0x000000060505783b */ /* 0x000e220008000000 */
[----:B------:R-:W-:-:S02]  /*de30*/  USHF.L.U32 UR6, UR4, 0x2, URZ ;  /* 0x0000000204067899 */ /* 0x000fc400080006ff */
[----:B------:R-:W-:-:S04]  /*de40*/  UIMAD.WIDE UR4, UR4, 0x4, URZ ;  /* 0x00000004040478a5 */ /* 0x000fc8000f8e02ff */
[----:B--2---:R-:W-:-:S04]  /*de50*/  IADD3 R2, P2, P3, R3, UR6, R6 ;  /* 0x0000000603027c10 */ /* 0x004fc8000fb5e006 */
[----:B------:R-:W-:-:S05]  /*de60*/  IADD3.X R3, PT, PT, R0, UR5, R7, P2, P3 ;  /* 0x0000000500037c10 */ /* 0x000fca00097e6407 */
[----:B0-----:R0:W-:Y:S01]  /*de70*/  @!P1 STG.E desc[UR10][R2.64], R5 ;  /* 0x0000000502009986 */ /* 0x0011e2000c10190a */
[----:B------:R-:W-:Y:S06]  /*de80*/  BAR.SYNC.DEFER_BLOCKING 0x0 ;  /* 0x0000000000007b1d */ /* 0x000fec0000010000 */
[----:B------:R-:W-:Y:S05]  /*de90*/  @P0 BRA `(.L_x_20) ;  /* 0x0000000000a00947 */ /* 0x000fea0003800000 */
[----:B------:R-:W1:Y:S01]  /*dea0*/  S2UR UR5, SR_CgaCtaId ;  /* 0x00000000000579c3 */ /* 0x000e620000008800 */
[----:B------:R-:W-:Y:S01]  /*deb0*/  NOP ;  /* 0x0000000000007918 */ /* 0x000fe20000000000 */
[----:B------:R-:W-:Y:S01]  /*dec0*/  UMOV UR4, 0x50 ;  /* 0x0000005000047882 */ /* 0x000fe20000000000 */
[----:B------:R-:W-:Y:S01]  /*ded0*/  IMAD.U32 R0, RZ, RZ, UR7 ;  /* 0x00000007ff007e24 */ /* 0x000fe2000f8e00ff */
[----:B0-----:R-:W-:Y:S01]  /*dee0*/  MOV R3, 0xffff ;  /* 0x0000ffff00037802 */ /* 0x001fe20000000f00 */
[----:B------:R-:W-:-:S03]  /*def0*/  IMAD.MOV.U32 R7, RZ, RZ, 0x1 ;  /* 0x00000001ff077424 */ /* 0x000fc600078e00ff */
[----:B------:R-:W-:-:S04]  /*df00*/  LOP3.LUT R0, R0, 0xffff, RZ, 0xc0, !PT ;  /* 0x0000ffff00007812 */ /* 0x000fc800078ec0ff */
[----:B------:R-:W-:-:S05]  /*df10*/  SHF.R.U32.HI R0, RZ, 0x5, R0 ;  /* 0x00000005ff007819 */ /* 0x000fca0000011600 */
[----:B------:R-:W-:Y:S01]  /*df20*/  VIADD R2, R0, 0x10 ;  /* 0x0000001000027836 */ /* 0x000fe20000000000 */
[----:B------:R-:W-:Y:S01]  /*df30*/  SHF.L.U32 R0, R3, R0, RZ ;  /* 0x0000000003007219 */ /* 0x000fe200000006ff */
[----:B-1----:R-:W-:-:S03]  /*df40*/  ULEA UR6, UR5, UR4, 0x18 ;  /* 0x0000000405067291 */ /* 0x002fc6000f8ec0ff */
[----:B------:R-:W-:-:S04]  /*df50*/  SHF.L.U32 R3, R7, R2, RZ ;  /* 0x0000000207037219 */ /* 0x000fc800000006ff */
[----:B------:R-:W-:Y:S02]  /*df60*/  LOP3.LUT R0, R3, R0, RZ, 0xfc, !PT ;  /* 0x0000000003007212 */ /* 0x000fe400078efcff */
[----:B------:R-:W0:Y:S02]  /*df70*/  LDS R5, [UR6] ;  /* 0x00000006ff057984 */ /* 0x000e240008000800 */
[C---:B------:R-:W-:Y:S02]  /*df80*/  LOP3.LUT R2, R0.reuse, 0xffff, RZ, 0xc0, !PT ;  /* 0x0000ffff00027812 */ /* 0x040fe400078ec0ff */
[----:B0-----:R-:W-:-:S04]  /*df90*/  LOP3.LUT R3, R0, 0xffff, R5, 0x80, !PT ;  /* 0x0000ffff00037812 */ /* 0x001fc800078e8005 */
[----:B------:R-:W-:-:S13]  /*dfa0*/  ISETP.NE.AND P0, PT, R3, R2, PT ;  /* 0x000000020300720c */ /* 0x000fda0003f05270 */
[----:B------:R-:W-:Y:S05]  /*dfb0*/  @P0 BRA `(.L_x_21) ;  /* 0x0000000000500947 */ /* 0x000fea0003800000 */
[----:B------:R-:W-:Y:S02]  /*dfc0*/  SHF.R.U32.HI R5, RZ, 0x10, R5 ;  /* 0x00000010ff057819 */ /* 0x000fe40000011605 */
[----:B------:R-:W-:-:S04]  /*dfd0*/  SHF.R.U32.HI R2, RZ, 0x10, R0 ;  /* 0x00000010ff027819 */ /* 0x000fc80000011600 */
[----:B------:R-:W-:-:S04]  /*dfe0*/  LOP3.LUT R5, R5, R2, RZ, 0xc0, !PT ;  /* 0x0000000205057212 */ /* 0x000fc800078ec0ff */
[----:B------:R-:W-:-:S13]  /*dff0*/  ISETP.NE.AND P0, PT, R5, R2, PT ;  /* 0x000000020500720c */ /* 0x000fda0003f05270 */
[----:B------:R-:W-:Y:S05]  /*e000*/  @P0 BRA `(.L_x_22) ;  /* 0x0000000000300947 */ /* 0x000fea0003800000 */
[----:B------:R-:W-:Y:S01]  /*e010*/  R2UR UR4, R0 ;  /* 0x00000000000472ca */ /* 0x000fe200000e0000 */
[----:B------:R-:W-:Y:S01]  /*e020*/  VOTEU.ANY UR5, UPT, PT ;  /* 0x0000000000057886 */ /* 0x000fe200038e0100 */
[----:B------:R-:W0:Y:S01]  /*e030*/  S2R R0, SR_LANEID ;  /* 0x0000000000007919 */ /* 0x000e220000000000 */
[----:B------:R-:W-:-:S10]  /*e040*/  UFLO.U32 UR5, UR5 ;  /* 0x00000005000572bd */ /* 0x000fd400080e0000 */
[----:B------:R-:W-:-:S06]  /*e050*/  ULOP3.LUT UR4, URZ, UR4, URZ, 0x33, !UPT ;  /* 0x00000004ff047292 */ /* 0x000fcc000f8e33ff */
[----:B------:R-:W-:-:S04]  /*e060*/  MOV R2, UR4 ;  /* 0x0000000400027c02 */ /* 0x000fc80008000f00 */
[----:B------:R-:W1:Y:S02]  /*e070*/  REDUX UR7, R2 ;  /* 0x00000000020773c4 */ /* 0x000e640000000000 */
[----:B------:R2:W-:Y:S01]  /*e080*/  UTCATOMSWS.AND URZ, UR4 ;  /* 0x0000000400ff79e3 */ /* 0x0005e20008000000 */
[----:B0-----:R-:W-:Y:S01]  /*e090*/  ISETP.EQ.U32.AND P0, PT, R0, UR5, PT ;  /* 0x0000000500007c0c */ /* 0x001fe2000bf02070 */
[----:B-1----:R-:W-:-:S12]  /*e0a0*/  IMAD.U32 R0, RZ, RZ, UR7 ;  /* 0x00000007ff007e24 */ /* 0x002fd8000f8e00ff */
[----:B------:R2:W-:Y:S01]  /*e0b0*/  @P0 ATOMS.AND RZ, [UR6], R0 ;  /* 0x00000000ffff098c */ /* 0x0005e2000a800006 */
[----:B------:R-:W-:Y:S05]  /*e0c0*/  BRA `(.L_x_20) ;  /* 0x0000000000147947 */ /* 0x000fea0003800000 */
.L_x_22:
[----:B------:R-:W-:-:S07]  /*e0d0*/  MOV R2, 0xe0f0 ;  /* 0x0000e0f000027802 */ /* 0x000fce0000000f00 */
[----:B------:R-:W-:Y:S05]  /*e0e0*/  CALL.REL.NOINC `($__internal_0_$__cuda_sm10x_tcgen05_guardrail_trap_col_being_dealloced_not_returned_by_alloc) ;  /* 0x0000000000447944 */ /* 0x000fea0003c00000 */
[----:B------:R-:W-:Y:S05]  /*e0f0*/  BRA `(.L_x_20) ;  /* 0x0000000000087947 */ /* 0x000fea0003800000 */
.L_x_21:
[----:B------:R-:W-:-:S07]  /*e100*/  MOV R2, 0xe120 ;  /* 0x0000e12000027802 */ /* 0x000fce0000000f00 */
[----:B------:R-:W-:Y:S05]  /*e110*/  CALL.REL.NOINC `($__internal_2_$__cuda_sm10x_tcgen05_guardrail_trap_unallocated_columns_being_dealloced) ;  /* 0x0000000000507944 */ /* 0x000fea0003c00000 */
.L_x_20:
[----:B------:R-:W-:Y:S01]  /*e120*/  NOP ;  /* 0x0000000000007918 */ /* 0x000fe20000000000 */
[----:B--2---:R-:W-:Y:S05]  /*e130*/  EXIT ;  /* 0x000000000000794d */ /* 0x004fea0003800000 */
.L_x_8:
[----:B------:R-:W1:Y:S02]  /*e140*/  SYNCS.PHASECHK.TRANS64.TRYWAIT P4, [UR6+0x14000], RZ ;  /* 0x014000ffff0075a7 */ /* 0x000e640008081106 */
[----:B-1----:R-:W-:Y:S05]  /*e150*/  @!P4 BRA `(.L_x_8) ;  /* 0xfffffffc00f8c947 */ /* 0x002fea000383ffff */
[----:B------:R-:W-:Y:S05]  /*e160*/  BRA `(.L_x_7) ;  /* 0xffffff6400b87947 */ /* 0x000fea000383ffff */
.L_x_14:
[----:B------:R-:W1:Y:S02]  /*e170*/  SYNCS.PHASECHK.TRANS64.TRYWAIT P2, [UR6+0x1c010], RZ ;  /* 0x01c010ffff0075a7 */ /* 0x000e640008041106 */
[----:B-1----:R-:W-:Y:S05]  /*e180*/  @!P2 BRA `(.L_x_14) ;  /* 0xfffffffc00f8a947 */ /* 0x002fea000383ffff */
[----:B------:R-:W-:Y:S05]  /*e190*/  BRA `(.L_x_23) ;  /* 0xffffff9800b07947 */ /* 0x000fea000383ffff */
.L_x_15:
[----:B------:R-:W2:Y:S02]  /*e1a0*/  SYNCS.PHASECHK.TRANS64.TRYWAIT P2, [UR4], R8 ;  /* 0x00000008ff0075a7 */ /* 0x000ea40008041104 */
[----:B--2---:R-:W-:Y:S05]  /*e1b0*/  @!P2 BRA `(.L_x_15) ;  /* 0xfffffffc00f8a947 */ /* 0x004fea000383ffff */
[----:B------:R-:W-:Y:S05]  /*e1c0*/  BRA `(.L_x_24) ;  /* 0xffffffa000687947 */ /* 0x000fea000383ffff */
.L_x_19:
[----:B------:R-:W1:Y:S02]  /*e1d0*/  SYNCS.PHASECHK.TRANS64.TRYWAIT P2, [UR4], R0 ;  /* 0x00000000ff0075a7 */ /* 0x000e640008041104 */
[----:B-1----:R-:W-:Y:S05]  /*e1e0*/  @!P2 BRA `(.L_x_19) ;  /* 0xfffffffc00f8a947 */ /* 0x002fea000383ffff */
[----:B------:R-:W-:Y:S05]  /*e1f0*/  BRA `(.L_x_18) ;  /* 0xffffffb000ec7947 */ /* 0x000fea000383ffff */
        .weak           $__internal_0_$__cuda_sm10x_tcgen05_guardrail_trap_col_being_dealloced_not_returned_by_alloc
        .type           $__internal_0_$__cuda_sm10x_tcgen05_guardrail_trap_col_being_dealloced_not_returned_by_alloc,@function
        .size           $__internal_0_$__cuda_sm10x_tcgen05_guardrail_trap_col_being_dealloced_not_returned_by_alloc,($__internal_1_$__cuda_sm10x_tcgen05_guardrail_trap_phase_invalid_during_alloc - $__internal_0_$__cuda_sm10x_tcgen05_guardrail_trap_col_being_dealloced_not_returned_by_alloc)
$__internal_0_$__cuda_sm10x_tcgen05_guardrail_trap_col_being_dealloced_not_returned_by_alloc:
[----:B------:R-:W-:Y:S05]  /*e200*/  BPT.TRAP 0x1 ;  /* 0x000000040000795c */ /* 0x000fea0000300000 */
[----:B------:R-:W-:-:S04]  /*e210*/  IMAD.MOV.U32 R3, RZ, RZ, 0x0 ;  /* 0x00000000ff037424 */ /* 0x000fc800078e00ff */
[----:B------:R-:W-:Y:S05]  /*e220*/  RET.REL.NODEC R2 `(attn_fwd) ;  /* 0xffffff1c02747950 */ /* 0x000fea0003c3ffff */
        .weak           $__internal_1_$__cuda_sm10x_tcgen05_guardrail_trap_phase_invalid_during_alloc
        .type           $__internal_1_$__cuda_sm10x_tcgen05_guardrail_trap_phase_invalid_during_alloc,@function
        .size           $__internal_1_$__cuda_sm10x_tcgen05_guardrail_trap_phase_invalid_during_alloc,($__internal_2_$__cuda_sm10x_tcgen05_guardrail_trap_unallocated_columns_being_dealloced - $__internal_1_$__cuda_sm10x_tcgen05_guardrail_trap_phase_invalid_during_alloc)
$__internal_1_$__cuda_sm10x_tcgen05_guardrail_trap_phase_invalid_during_alloc:
[----:B------:R-:W-:Y:S05]  /*e230*/  BPT.TRAP 0x1 ;  /* 0x000000040000795c */ /* 0x000fea0000300000 */
[----:B------:R-:W-:-:S04]  /*e240*/  HFMA2 R3, -RZ, RZ, 0, 0 ;  /* 0x00000000ff037431 */ /* 0x000fc800000001ff */
[----:B------:R-:W-:Y:S05]  /*e250*/  RET.REL.NODEC R2 `(attn_fwd) ;  /* 0xffffff1c02687950 */ /* 0x000fea0003c3ffff */
        .weak           $__internal_2_$__cuda_sm10x_tcgen05_guardrail_trap_unallocated_columns_being_dealloced
        .type           $__internal_2_$__cuda_sm10x_tcgen05_guardrail_trap_unallocated_columns_being_dealloced,@function
        .size           $__internal_2_$__cuda_sm10x_tcgen05_guardrail_trap_unallocated_columns_being_dealloced,(.L_x_28 - $__internal_2_$__cuda_sm10x_tcgen05_guardrail_trap_unallocated_columns_being_dealloced)
$__internal_2_$__cuda_sm10x_tcgen05_guardrail_trap_unallocated_columns_being_dealloced:
[----:B------:R-:W-:Y:S05]  /*e260*/  BPT.TRAP 0x1 ;  /* 0x000000040000795c */ /* 0x000fea0000300000 */
[----:B------:R-:W-:-:S04]  /*e270*/  IMAD.MOV.U32 R3, RZ, RZ, 0x0 ;  /* 0x00000000ff037424 */ /* 0x000fc800078e00ff */
[----:B------:R-:W-:Y:S05]  /*e280*/  RET.REL.NODEC R2 `(attn_fwd) ;  /* 0xffffff1c025c7950 */ /* 0x000fea0003c3ffff */
.L_x_25:
[----:B------:R-:W-:-:S00]  /*e290*/  BRA `(.L_x_25) ;  /* 0xfffffffc00fc7947 */ /* 0x000fc0000383ffff */
[----:B------:R-:W-:-:S00]  /*e2a0*/  NOP ;  /* 0x0000000000007918 */ /* 0x000fc00000000000 */
        /* <DEDUP_REMOVED lines=13> */
.L_x_28:


//--------------------- .nv.global.init           --------------------------
	.section	.nv.global.init,"aw",@progbits
.nv.global.init:
	.type		_$_str,@object
	.size		_$_str,(.L_3 - _$_str)
_$_str:
        /*0000*/ 	.byte	0x5f, 0x5f, 0x43, 0x55, 0x44, 0x41, 0x5f, 0x46, 0x54, 0x5a, 0x00
.L_3:


//--------------------- .nv.shared.attn_fwd       --------------------------
	.section	.nv.shared.attn_fwd,"aw",@nobits
	.sectionflags	@""
	.align	16
	.zero		1024


//--------------------- .nv.shared.reserved.0     --------------------------
	.section	.nv.shared.reserved.0,"aw",@nobits
	.align	8
	.weak		__nv_reservedSMEM_offset_0_alias
	.size		__nv_reservedSMEM_offset_0_alias, 0, 64
	.other		__nv_reservedSMEM_offset_0_alias,@"STO_CUDA_RESERVED_SHARED STV_DEFAULT"
__nv_reservedSMEM_offset_0_alias:
	.zero		0
.nv.shared.reserved.0:
	.zero		64
	.weak		__nv_reservedSMEM_allocation_phase
	.type		__nv_reservedSMEM_allocation_phase,@object
	.size		__nv_reservedSMEM_allocation_phase,(.L_0 - __nv_reservedSMEM_allocation_phase)
__nv_reservedSMEM_allocation_phase:
	.zero		1
.L_0:
	.zero		7
	.weak		__nv_reservedSMEM_devtool_atexit_pc
	.type		__nv_reservedSMEM_devtool_atexit_pc,@object
	.size		__nv_reservedSMEM_devtool_atexit_pc,(__nv_reservedSMEM_allocation_mask - __nv_reservedSMEM_devtool_atexit_pc)
__nv_reservedSMEM_devtool_atexit_pc:
	.zero		8
	.weak		__nv_reservedSMEM_allocation_mask
	.type		__nv_reservedSMEM_allocation_mask,@object
	.size		__nv_reservedSMEM_allocation_mask,(.L_2 - __nv_reservedSMEM_allocation_mask)
__nv_reservedSMEM_allocation_mask:
	.zero		4
.L_2:


//--------------------- .nv.constant0.attn_fwd    --------------------------
	.section	.nv.constant0.attn_fwd,"a",@progbits
	.sectionflags	@""
	.align	4
.nv.constant0.attn_fwd:
	.zero		1032


//--------------------- SYMBOLS --------------------------

	.type		.nv.reservedSmem.offset0,@object
	.size		.nv.reservedSmem.offset0,0x4
	.type		.nv.reservedSmem.cap,@object
	.size		.nv.reservedSmem.cap,0x4
